//
// Generated by NVIDIA NVVM Compiler
//
// Compiler Build ID: CL-36424714
// Cuda compilation tools, release 13.0, V13.0.88
// Based on NVVM 20.0.0
//

.version 9.0
.target sm_100
.address_size 64

	// .globl	_Z6kernelyP6uchar4iiii

.visible .entry _Z6kernelyP6uchar4iiii(
	.param .u64 _Z6kernelyP6uchar4iiii_param_0,
	.param .u64 .ptr .align 1 _Z6kernelyP6uchar4iiii_param_1,
	.param .u32 _Z6kernelyP6uchar4iiii_param_2,
	.param .u32 _Z6kernelyP6uchar4iiii_param_3,
	.param .u32 _Z6kernelyP6uchar4iiii_param_4,
	.param .u32 _Z6kernelyP6uchar4iiii_param_5
)
{
	.reg .pred 	%p<20>;
	.reg .b16 	%rs<59>;
	.reg .b32 	%r<117>;
	.reg .b32 	%f<152>;
	.reg .b64 	%rd<12>;

	ld.param.u64 	%rd2, [_Z6kernelyP6uchar4iiii_param_0];
	ld.param.u64 	%rd3, [_Z6kernelyP6uchar4iiii_param_1];
	ld.param.u32 	%r36, [_Z6kernelyP6uchar4iiii_param_2];
	ld.param.u32 	%r37, [_Z6kernelyP6uchar4iiii_param_3];
	ld.param.u32 	%r38, [_Z6kernelyP6uchar4iiii_param_4];
	ld.param.u32 	%r39, [_Z6kernelyP6uchar4iiii_param_5];
	cvta.to.global.u64 	%rd1, %rd3;
	mov.u32 	%r40, %ntid.x;
	mov.u32 	%r41, %ctaid.x;
	mov.u32 	%r42, %tid.x;
	mad.lo.s32 	%r1, %r40, %r41, %r42;
	mov.u32 	%r43, %ntid.y;
	mov.u32 	%r44, %ctaid.y;
	mov.u32 	%r45, %tid.y;
	mad.lo.s32 	%r113, %r43, %r44, %r45;
	mov.u32 	%r46, %nctaid.x;
	mul.lo.s32 	%r3, %r40, %r46;
	mov.u32 	%r47, %nctaid.y;
	mul.lo.s32 	%r4, %r43, %r47;
	div.s32 	%r5, %r36, %r38;
	div.s32 	%r6, %r37, %r39;
	setp.ge.s32 	%p1, %r113, %r39;
	@%p1 bra 	$L__BB0_7;
	setp.gt.s32 	%p2, %r6, 0;
	cvt.rn.f32.s32 	%f1, %r36;
	mul.lo.s32 	%r48, %r6, %r5;
	cvt.rn.f32.s32 	%f2, %r48;
	@%p2 bra 	$L__BB0_8;
	mov.f32 	%f45, 0f00000000;
	div.rn.f32 	%f46, %f45, %f2;
	cvt.rzi.u32.f32 	%r49, %f46;
	cvt.u16.u32 	%rs1, %r49;
	cvt.u32.u16 	%r51, %rs1;
$L__BB0_3:
	setp.ge.s32 	%p3, %r1, %r38;
	@%p3 bra 	$L__BB0_6;
	mul.lo.s32 	%r32, %r113, %r38;
	mov.u32 	%r116, %r1;
$L__BB0_5:
	add.s32 	%r50, %r116, %r32;
	mul.wide.s32 	%rd4, %r50, 4;
	add.s64 	%rd5, %rd1, %rd4;
	prmt.b32 	%r52, %r51, %r51, 0x3340U;
	prmt.b32 	%r53, %r52, %r52, 0x5410U;
	st.global.u32 	[%rd5], %r53;
	add.s32 	%r116, %r116, %r3;
	setp.lt.s32 	%p4, %r116, %r38;
	@%p4 bra 	$L__BB0_5;
$L__BB0_6:
	add.s32 	%r113, %r113, %r4;
	setp.lt.s32 	%p5, %r113, %r39;
	@%p5 bra 	$L__BB0_3;
$L__BB0_7:
	ret;
$L__BB0_8:
	setp.gt.s32 	%p6, %r5, 0;
	@%p6 bra 	$L__BB0_12;
	mov.f32 	%f47, 0f00000000;
	div.rn.f32 	%f48, %f47, %f2;
	cvt.rzi.u32.f32 	%r54, %f48;
	cvt.u16.u32 	%rs2, %r54;
	cvt.u32.u16 	%r56, %rs2;
	prmt.b32 	%r57, %r56, %r56, 0x3340U;
	prmt.b32 	%r58, %r57, %r57, 0x5410U;
$L__BB0_10:
	setp.lt.s32 	%p7, %r1, %r38;
	@%p7 bra 	$L__BB0_27;
$L__BB0_11:
	add.s32 	%r113, %r113, %r4;
	setp.lt.s32 	%p9, %r113, %r39;
	@%p9 bra 	$L__BB0_10;
	bra.uni 	$L__BB0_7;
$L__BB0_12:
	and.b32  	%r7, %r5, 3;
	and.b32  	%r8, %r5, 2147483644;
	neg.s32 	%r9, %r8;
	cvt.rn.f32.s32 	%f3, %r37;
$L__BB0_13:
	setp.lt.s32 	%p10, %r1, %r38;
	@%p10 bra 	$L__BB0_15;
$L__BB0_14:
	add.s32 	%r113, %r113, %r4;
	setp.lt.s32 	%p19, %r113, %r39;
	@%p19 bra 	$L__BB0_13;
	bra.uni 	$L__BB0_7;
$L__BB0_15:
	mul.lo.s32 	%r12, %r113, %r6;
	mov.u32 	%r107, %r1;
$L__BB0_16:
	mul.lo.s32 	%r14, %r107, %r5;
	mov.f32 	%f151, 0f00000000;
	mov.b32 	%r108, 0;
	mov.f32 	%f150, %f151;
	mov.f32 	%f149, %f151;
	mov.f32 	%f148, %f151;
$L__BB0_17:
	setp.lt.u32 	%p11, %r5, 4;
	add.s32 	%r61, %r108, %r12;
	cvt.rn.f32.s32 	%f51, %r61;
	add.f32 	%f52, %f51, 0f3F000000;
	div.rn.f32 	%f8, %f52, %f3;
	mov.b32 	%r112, 0;
	@%p11 bra 	$L__BB0_20;
	add.s32 	%r109, %r14, 3;
	mov.u32 	%r110, %r9;
$L__BB0_19:
	.pragma "nounroll";
	add.s32 	%r62, %r109, -2;
	add.s32 	%r63, %r109, -3;
	cvt.rn.f32.s32 	%f53, %r63;
	add.f32 	%f54, %f53, 0f3F000000;
	div.rn.f32 	%f55, %f54, %f1;
	tex.2d.v4.u32.f32 	{%r64, %r65, %r66, %r67}, [%rd2, {%f55, %f8}];
	cvt.u16.u32 	%rs3, %r64;
	and.b16  	%rs4, %rs3, 255;
	cvt.u16.u32 	%rs5, %r65;
	and.b16  	%rs6, %rs5, 255;
	cvt.u16.u32 	%rs7, %r66;
	and.b16  	%rs8, %rs7, 255;
	cvt.u16.u32 	%rs9, %r67;
	and.b16  	%rs10, %rs9, 255;
	cvt.rn.f32.u16 	%f56, %rs4;
	add.f32 	%f57, %f148, %f56;
	cvt.rn.f32.u16 	%f58, %rs6;
	add.f32 	%f59, %f149, %f58;
	cvt.rn.f32.u16 	%f60, %rs8;
	add.f32 	%f61, %f150, %f60;
	cvt.rn.f32.u16 	%f62, %rs10;
	add.f32 	%f63, %f151, %f62;
	cvt.rn.f32.s32 	%f64, %r62;
	add.f32 	%f65, %f64, 0f3F000000;
	div.rn.f32 	%f66, %f65, %f1;
	tex.2d.v4.u32.f32 	{%r68, %r69, %r70, %r71}, [%rd2, {%f66, %f8}];
	cvt.u16.u32 	%rs11, %r68;
	and.b16  	%rs12, %rs11, 255;
	cvt.u16.u32 	%rs13, %r69;
	and.b16  	%rs14, %rs13, 255;
	cvt.u16.u32 	%rs15, %r70;
	and.b16  	%rs16, %rs15, 255;
	cvt.u16.u32 	%rs17, %r71;
	and.b16  	%rs18, %rs17, 255;
	cvt.rn.f32.u16 	%f67, %rs12;
	add.f32 	%f68, %f57, %f67;
	cvt.rn.f32.u16 	%f69, %rs14;
	add.f32 	%f70, %f59, %f69;
	cvt.rn.f32.u16 	%f71, %rs16;
	add.f32 	%f72, %f61, %f71;
	cvt.rn.f32.u16 	%f73, %rs18;
	add.f32 	%f74, %f63, %f73;
	add.s32 	%r72, %r109, -1;
	cvt.rn.f32.s32 	%f75, %r72;
	add.f32 	%f76, %f75, 0f3F000000;
	div.rn.f32 	%f77, %f76, %f1;
	tex.2d.v4.u32.f32 	{%r73, %r74, %r75, %r76}, [%rd2, {%f77, %f8}];
	cvt.u16.u32 	%rs19, %r73;
	and.b16  	%rs20, %rs19, 255;
	cvt.u16.u32 	%rs21, %r74;
	and.b16  	%rs22, %rs21, 255;
	cvt.u16.u32 	%rs23, %r75;
	and.b16  	%rs24, %rs23, 255;
	cvt.u16.u32 	%rs25, %r76;
	and.b16  	%rs26, %rs25, 255;
	cvt.rn.f32.u16 	%f78, %rs20;
	add.f32 	%f79, %f68, %f78;
	cvt.rn.f32.u16 	%f80, %rs22;
	add.f32 	%f81, %f70, %f80;
	cvt.rn.f32.u16 	%f82, %rs24;
	add.f32 	%f83, %f72, %f82;
	cvt.rn.f32.u16 	%f84, %rs26;
	add.f32 	%f85, %f74, %f84;
	cvt.rn.f32.s32 	%f86, %r109;
	add.f32 	%f87, %f86, 0f3F000000;
	div.rn.f32 	%f88, %f87, %f1;
	tex.2d.v4.u32.f32 	{%r77, %r78, %r79, %r80}, [%rd2, {%f88, %f8}];
	cvt.u16.u32 	%rs27, %r77;
	and.b16  	%rs28, %rs27, 255;
	cvt.u16.u32 	%rs29, %r78;
	and.b16  	%rs30, %rs29, 255;
	cvt.u16.u32 	%rs31, %r79;
	and.b16  	%rs32, %rs31, 255;
	cvt.u16.u32 	%rs33, %r80;
	and.b16  	%rs34, %rs33, 255;
	cvt.rn.f32.u16 	%f89, %rs28;
	add.f32 	%f148, %f79, %f89;
	cvt.rn.f32.u16 	%f90, %rs30;
	add.f32 	%f149, %f81, %f90;
	cvt.rn.f32.u16 	%f91, %rs32;
	add.f32 	%f150, %f83, %f91;
	cvt.rn.f32.u16 	%f92, %rs34;
	add.f32 	%f151, %f85, %f92;
	add.s32 	%r110, %r110, 4;
	add.s32 	%r109, %r109, 4;
	setp.ne.s32 	%p12, %r110, 0;
	mov.u32 	%r112, %r8;
	@%p12 bra 	$L__BB0_19;
$L__BB0_20:
	setp.eq.s32 	%p13, %r7, 0;
	@%p13 bra 	$L__BB0_25;
	setp.eq.s32 	%p14, %r7, 1;
	@%p14 bra 	$L__BB0_23;
	add.s32 	%r81, %r112, %r14;
	cvt.rn.f32.s32 	%f94, %r81;
	add.f32 	%f95, %f94, 0f3F000000;
	div.rn.f32 	%f96, %f95, %f1;
	tex.2d.v4.u32.f32 	{%r82, %r83, %r84, %r85}, [%rd2, {%f96, %f8}];
	cvt.u16.u32 	%rs35, %r82;
	and.b16  	%rs36, %rs35, 255;
	cvt.u16.u32 	%rs37, %r83;
	and.b16  	%rs38, %rs37, 255;
	cvt.u16.u32 	%rs39, %r84;
	and.b16  	%rs40, %rs39, 255;
	cvt.u16.u32 	%rs41, %r85;
	and.b16  	%rs42, %rs41, 255;
	cvt.rn.f32.u16 	%f97, %rs36;
	add.f32 	%f98, %f148, %f97;
	cvt.rn.f32.u16 	%f99, %rs38;
	add.f32 	%f100, %f149, %f99;
	cvt.rn.f32.u16 	%f101, %rs40;
	add.f32 	%f102, %f150, %f101;
	cvt.rn.f32.u16 	%f103, %rs42;
	add.f32 	%f104, %f151, %f103;
	add.s32 	%r86, %r81, 1;
	cvt.rn.f32.s32 	%f105, %r86;
	add.f32 	%f106, %f105, 0f3F000000;
	div.rn.f32 	%f107, %f106, %f1;
	tex.2d.v4.u32.f32 	{%r87, %r88, %r89, %r90}, [%rd2, {%f107, %f8}];
	cvt.u16.u32 	%rs43, %r87;
	and.b16  	%rs44, %rs43, 255;
	cvt.u16.u32 	%rs45, %r88;
	and.b16  	%rs46, %rs45, 255;
	cvt.u16.u32 	%rs47, %r89;
	and.b16  	%rs48, %rs47, 255;
	cvt.u16.u32 	%rs49, %r90;
	and.b16  	%rs50, %rs49, 255;
	cvt.rn.f32.u16 	%f108, %rs44;
	add.f32 	%f148, %f98, %f108;
	cvt.rn.f32.u16 	%f109, %rs46;
	add.f32 	%f149, %f100, %f109;
	cvt.rn.f32.u16 	%f110, %rs48;
	add.f32 	%f150, %f102, %f110;
	cvt.rn.f32.u16 	%f111, %rs50;
	add.f32 	%f151, %f104, %f111;
	add.s32 	%r112, %r112, 2;
$L__BB0_23:
	and.b32  	%r91, %r5, 1;
	setp.eq.b32 	%p15, %r91, 1;
	not.pred 	%p16, %p15;
	@%p16 bra 	$L__BB0_25;
	add.s32 	%r92, %r112, %r14;
	cvt.rn.f32.s32 	%f112, %r92;
	add.f32 	%f113, %f112, 0f3F000000;
	div.rn.f32 	%f114, %f113, %f1;
	tex.2d.v4.u32.f32 	{%r93, %r94, %r95, %r96}, [%rd2, {%f114, %f8}];
	cvt.u16.u32 	%rs51, %r93;
	and.b16  	%rs52, %rs51, 255;
	cvt.u16.u32 	%rs53, %r94;
	and.b16  	%rs54, %rs53, 255;
	cvt.u16.u32 	%rs55, %r95;
	and.b16  	%rs56, %rs55, 255;
	cvt.u16.u32 	%rs57, %r96;
	and.b16  	%rs58, %rs57, 255;
	cvt.rn.f32.u16 	%f115, %rs52;
	add.f32 	%f148, %f148, %f115;
	cvt.rn.f32.u16 	%f116, %rs54;
	add.f32 	%f149, %f149, %f116;
	cvt.rn.f32.u16 	%f117, %rs56;
	add.f32 	%f150, %f150, %f117;
	cvt.rn.f32.u16 	%f118, %rs58;
	add.f32 	%f151, %f151, %f118;
$L__BB0_25:
	add.s32 	%r108, %r108, 1;
	setp.ne.s32 	%p17, %r108, %r6;
	@%p17 bra 	$L__BB0_17;
	ld.param.u64 	%rd11, [_Z6kernelyP6uchar4iiii_param_1];
	mul.lo.s32 	%r97, %r6, %r5;
	cvt.rn.f32.s32 	%f119, %r97;
	div.rn.f32 	%f120, %f148, %f119;
	cvt.rzi.u32.f32 	%r98, %f120;
	div.rn.f32 	%f121, %f149, %f119;
	cvt.rzi.u32.f32 	%r99, %f121;
	div.rn.f32 	%f122, %f150, %f119;
	cvt.rzi.u32.f32 	%r100, %f122;
	div.rn.f32 	%f123, %f151, %f119;
	cvt.rzi.u32.f32 	%r101, %f123;
	mad.lo.s32 	%r102, %r113, %r38, %r107;
	cvta.to.global.u64 	%rd8, %rd11;
	mul.wide.s32 	%rd9, %r102, 4;
	add.s64 	%rd10, %rd8, %rd9;
	prmt.b32 	%r103, %r100, %r101, 0x3340U;
	prmt.b32 	%r104, %r98, %r99, 0x3340U;
	prmt.b32 	%r105, %r104, %r103, 0x5410U;
	st.global.u32 	[%rd10], %r105;
	add.s32 	%r107, %r107, %r3;
	setp.lt.s32 	%p18, %r107, %r38;
	@%p18 bra 	$L__BB0_16;
	bra.uni 	$L__BB0_14;
$L__BB0_27:
	mul.lo.s32 	%r28, %r113, %r38;
	mov.u32 	%r114, %r1;
$L__BB0_28:
	add.s32 	%r55, %r114, %r28;
	mul.wide.s32 	%rd6, %r55, 4;
	add.s64 	%rd7, %rd1, %rd6;
	st.global.u32 	[%rd7], %r58;
	add.s32 	%r114, %r114, %r3;
	setp.lt.s32 	%p8, %r114, %r38;
	@%p8 bra 	$L__BB0_28;
	bra.uni 	$L__BB0_11;

}


// ===== COMPILED SASS (sm_100) =====

	.target	sm_100

	.elftype	@"ET_EXEC"


//--------------------- .note.nv.tkinfo           --------------------------
	.section	.note.nv.tkinfo,"",@"SHT_NOTE"
	.sectionflags	@"SHF_NOTE_NV_TKINFO"
	.tkinfo
        /*0018*/ 	.word	0x00000002
        /*0030*/ 	.string	""
        /*0030*/ 	.string	"ptxas"
        /*0030*/ 	.string	"Cuda compilation tools, release 13.0, V13.0.88"
        /*0030*/ 	.string	"Build cuda_13.0.r13.0/compiler.36424714_0"
        /*0030*/ 	.string	"-arch sm_100 -m 64 "



//--------------------- .note.nv.cuinfo           --------------------------
	.section	.note.nv.cuinfo,"",@"SHT_NOTE"
	.sectionflags	@"SHF_NOTE_NV_CUINFO"
        /*0018*/ 	.short	0x0002
        /*001a*/ 	.short	0x0064
        /*001c*/ 	.short	0x0082
	.zero		2


//--------------------- .nv.info                  --------------------------
	.section	.nv.info,"",@"SHT_CUDA_INFO"
	.align	4


	//----- nvinfo : EIATTR_REGCOUNT
	.align		4
        /*0000*/ 	.byte	0x04, 0x2f
        /*0002*/ 	.short	(.L_1 - .L_0)
	.align		4
.L_0:
        /*0004*/ 	.word	index@(_Z6kernelyP6uchar4iiii)
        /*0008*/ 	.word	0x0000001e


	//----- nvinfo : EIATTR_FRAME_SIZE
	.align		4
.L_1:
        /*000c*/ 	.byte	0x04, 0x11
        /*000e*/ 	.short	(.L_3 - .L_2)
	.align		4
.L_2:
        /*0010*/ 	.word	index@($__internal_0_$__cuda_sm3x_div_rn_noftz_f32_slowpath)
        /*0014*/ 	.word	0x00000000


	//----- nvinfo : EIATTR_FRAME_SIZE
	.align		4
.L_3:
        /*0018*/ 	.byte	0x04, 0x11
        /*001a*/ 	.short	(.L_5 - .L_4)
	.align		4
.L_4:
        /*001c*/ 	.word	index@(_Z6kernelyP6uchar4iiii)
        /*0020*/ 	.word	0x00000000


	//----- nvinfo : EIATTR_MIN_STACK_SIZE
	.align		4
.L_5:
        /*0024*/ 	.byte	0x04, 0x12
        /*0026*/ 	.short	(.L_7 - .L_6)
	.align		4
.L_6:
        /*0028*/ 	.word	index@(_Z6kernelyP6uchar4iiii)
        /*002c*/ 	.word	0x00000000
.L_7:


//--------------------- .nv.compat                --------------------------
	.section	.nv.compat,"",@"SHT_CUDA_COMPAT_INFO"
	.align	4
        /*0000*/ 	.byte	0x02, 0x09, 0x00, 0x00, 0x02, 0x02, 0x02, 0x00, 0x02, 0x05, 0x05, 0x00, 0x03, 0x07, 0x01, 0x01
        /*0010*/ 	.byte	0x02, 0x03, 0x00, 0x00, 0x02, 0x06, 0x01, 0x00, 0x04, 0x0b, 0x08, 0x00, 0x01, 0x00, 0x00, 0x00
        /*0020*/ 	.byte	0x00, 0x00, 0x00, 0x00


//--------------------- .nv.info._Z6kernelyP6uchar4iiii --------------------------
	.section	.nv.info._Z6kernelyP6uchar4iiii,"",@"SHT_CUDA_INFO"
	.sectionflags	@""
	.align	4


	//----- nvinfo : EIATTR_CUDA_API_VERSION
	.align		4
        /*0000*/ 	.byte	0x04, 0x37
        /*0002*/ 	.short	(.L_9 - .L_8)
.L_8:
        /*0004*/ 	.word	0x00000082


	//----- nvinfo : EIATTR_KPARAM_INFO
	.align		4
.L_9:
        /*0008*/ 	.byte	0x04, 0x17
        /*000a*/ 	.short	(.L_11 - .L_10)
.L_10:
        /*000c*/ 	.word	0x00000000
        /*0010*/ 	.short	0x0005
        /*0012*/ 	.short	0x001c
        /*0014*/ 	.byte	0x00, 0xf0, 0x11, 0x00


	//----- nvinfo : EIATTR_KPARAM_INFO
	.align		4
.L_11:
        /*0018*/ 	.byte	0x04, 0x17
        /*001a*/ 	.short	(.L_13 - .L_12)
.L_12:
        /*001c*/ 	.word	0x00000000
        /*0020*/ 	.short	0x0004
        /*0022*/ 	.short	0x0018
        /*0024*/ 	.byte	0x00, 0xf0, 0x11, 0x00


	//----- nvinfo : EIATTR_KPARAM_INFO
	.align		4
.L_13:
        /*0028*/ 	.byte	0x04, 0x17
        /*002a*/ 	.short	(.L_15 - .L_14)
.L_14:
        /*002c*/ 	.word	0x00000000
        /*0030*/ 	.short	0x0003
        /*0032*/ 	.short	0x0014
        /*0034*/ 	.byte	0x00, 0xf0, 0x11, 0x00


	//----- nvinfo : EIATTR_KPARAM_INFO
	.align		4
.L_15:
        /*0038*/ 	.byte	0x04, 0x17
        /*003a*/ 	.short	(.L_17 - .L_16)
.L_16:
        /*003c*/ 	.word	0x00000000
        /*0040*/ 	.short	0x0002
        /*0042*/ 	.short	0x0010
        /*0044*/ 	.byte	0x00, 0xf0, 0x11, 0x00


	//----- nvinfo : EIATTR_KPARAM_INFO
	.align		4
.L_17:
        /*0048*/ 	.byte	0x04, 0x17
        /*004a*/ 	.short	(.L_19 - .L_18)
.L_18:
        /*004c*/ 	.word	0x00000000
        /*0050*/ 	.short	0x0001
        /*0052*/ 	.short	0x0008
        /*0054*/ 	.byte	0x00, 0xf5, 0x21, 0x00


	//----- nvinfo : EIATTR_KPARAM_INFO
	.align		4
.L_19:
        /*0058*/ 	.byte	0x04, 0x17
        /*005a*/ 	.short	(.L_21 - .L_20)
.L_20:
        /*005c*/ 	.word	0x00000000
        /*0060*/ 	.short	0x0000
        /*0062*/ 	.short	0x0000
        /*0064*/ 	.byte	0x00, 0xf0, 0x21, 0x00


	//----- nvinfo : EIATTR_SPARSE_MMA_MASK
	.align		4
.L_21:
        /*0068*/ 	.byte	0x03, 0x50
        /*006a*/ 	.short	0x0000


	//----- nvinfo : EIATTR_MAXREG_COUNT
	.align		4
        /*006c*/ 	.byte	0x03, 0x1b
        /*006e*/ 	.short	0x00ff


	//----- nvinfo : EIATTR_MERCURY_ISA_VERSION
	.align		4
        /*0070*/ 	.byte	0x03, 0x5f
        /*0072*/ 	.short	0x0101


	//----- nvinfo : EIATTR_VRC_CTA_INIT_COUNT
	.align		4
        /*0074*/ 	.byte	0x02, 0x4a
	.zero		1
	.zero		1


	//----- nvinfo : EIATTR_EXIT_INSTR_OFFSETS
	.align		4
        /*0078*/ 	.byte	0x04, 0x1c
        /*007a*/ 	.short	(.L_23 - .L_22)


	//   ....[0]....
.L_22:
        /*007c*/ 	.word	0x00000520


	//   ....[1]....
        /*0080*/ 	.word	0x00000780


	//   ....[2]....
        /*0084*/ 	.word	0x000009b0


	//   ....[3]....
        /*0088*/ 	.word	0x00002190


	//----- nvinfo : EIATTR_CRS_STACK_SIZE
	.align		4
.L_23:
        /*008c*/ 	.byte	0x04, 0x1e
        /*008e*/ 	.short	(.L_25 - .L_24)
.L_24:
        /*0090*/ 	.word	0x00000000


	//----- nvinfo : EIATTR_CBANK_PARAM_SIZE
	.align		4
.L_25:
        /*0094*/ 	.byte	0x03, 0x19
        /*0096*/ 	.short	0x0020


	//----- nvinfo : EIATTR_PARAM_CBANK
	.align		4
        /*0098*/ 	.byte	0x04, 0x0a
        /*009a*/ 	.short	(.L_27 - .L_26)
	.align		4
.L_26:
        /*009c*/ 	.word	index@(.nv.constant0._Z6kernelyP6uchar4iiii)
        /*00a0*/ 	.short	0x0380
        /*00a2*/ 	.short	0x0020


	//----- nvinfo : EIATTR_SW_WAR
	.align		4
.L_27:
        /*00a4*/ 	.byte	0x04, 0x36
        /*00a6*/ 	.short	(.L_29 - .L_28)
.L_28:
        /*00a8*/ 	.word	0x00000008
.L_29:


//--------------------- .nv.callgraph             --------------------------
	.section	.nv.callgraph,"",@"SHT_CUDA_CALLGRAPH"
	.align	4
	.sectionentsize	8
	.align		4
        /*0000*/ 	.word	0x00000000
	.align		4
        /*0004*/ 	.word	0xffffffff
	.align		4
        /*0008*/ 	.word	0x00000000
	.align		4
        /*000c*/ 	.word	0xfffffffe
	.align		4
        /*0010*/ 	.word	0x00000000
	.align		4
        /*0014*/ 	.word	0xfffffffd
	.align		4
        /*0018*/ 	.word	0x00000000
	.align		4
        /*001c*/ 	.word	0xfffffffc


//--------------------- .text._Z6kernelyP6uchar4iiii --------------------------
	.section	.text._Z6kernelyP6uchar4iiii,"ax",@progbits
	.align	128
        .global         _Z6kernelyP6uchar4iiii
        .type           _Z6kernelyP6uchar4iiii,@function
        .size           _Z6kernelyP6uchar4iiii,(.L_x_57 - _Z6kernelyP6uchar4iiii)
        .other          _Z6kernelyP6uchar4iiii,@"STO_CUDA_ENTRY STV_DEFAULT"
_Z6kernelyP6uchar4iiii:
.text._Z6kernelyP6uchar4iiii:
[----:B------:R-:W-:Y:S01]  /*0000*/  LDC R1, c[0x0][0x37c] ;  /* 0x0000df00ff017b82 */ /* 0x000fe20000000800 */
[----:B------:R-:W0:Y:S07]  /*0010*/  LDCU UR12, c[0x0][0x39c] ;  /* 0x00007380ff0c77ac */ /* 0x000e2e0008000800 */
[----:B------:R-:W1:Y:S01]  /*0020*/  LDC R8, c[0x0][0x394] ;  /* 0x0000e500ff087b82 */ /* 0x000e620000000800 */
[----:B------:R-:W2:Y:S01]  /*0030*/  LDCU UR11, c[0x0][0x398] ;  /* 0x00007300ff0b77ac */ /* 0x000ea20008000800 */
[----:B------:R-:W3:Y:S01]  /*0040*/  LDCU UR10, c[0x0][0x360] ;  /* 0x00006c00ff0a77ac */ /* 0x000ee20008000800 */
[----:B------:R-:W4:Y:S01]  /*0050*/  LDCU UR7, c[0x0][0x364] ;  /* 0x00006c80ff0777ac */ /* 0x000f220008000800 */
[----:B0-----:R-:W-:Y:S01]  /*0060*/  IMAD.U32 R0, RZ, RZ, UR12 ;  /* 0x0000000cff007e24 */ /* 0x001fe2000f8e00ff */
[----:B------:R-:W-:Y:S01]  /*0070*/  UISETP.NE.AND UP1, UPT, UR12, URZ, UPT ;  /* 0x000000ff0c00728c */ /* 0x000fe2000bf25270 */
[----:B--2---:R-:W-:-:S03]  /*0080*/  IMAD.U32 R2, RZ, RZ, UR11 ;  /* 0x0000000bff027e24 */ /* 0x004fc6000f8e00ff */
[----:B------:R-:W-:Y:S01]  /*0090*/  IABS R0, R0 ;  /* 0x0000000000007213 */ /* 0x000fe20000000000 */
[----:B------:R-:W-:Y:S01]  /*00a0*/  UISETP.NE.AND UP0, UPT, UR11, URZ, UPT ;  /* 0x000000ff0b00728c */ /* 0x000fe2000bf05270 */
[----:B-1----:R-:W-:Y:S02]  /*00b0*/  IABS R11, R8 ;  /* 0x00000008000b7213 */ /* 0x002fe40000000000 */
[----:B------:R-:W0:Y:S01]  /*00c0*/  I2F.RP R10, R0 ;  /* 0x00000000000a7306 */ /* 0x000e220000209400 */
[----:B------:R-:W-:Y:S02]  /*00d0*/  IABS R3, R2 ;  /* 0x0000000200037213 */ /* 0x000fe40000000000 */
[----:B------:R-:W1:Y:S05]  /*00e0*/  LDC R2, c[0x0][0x390] ;  /* 0x0000e400ff027b82 */ /* 0x000e6a0000000800 */
[----:B------:R-:W2:Y:S08]  /*00f0*/  I2F.RP R9, R3 ;  /* 0x0000000300097306 */ /* 0x000eb00000209400 */
[----:B0-----:R-:W0:Y:S08]  /*0100*/  MUFU.RCP R10, R10 ;  /* 0x0000000a000a7308 */ /* 0x001e300000001000 */
[----:B--2---:R-:W2:Y:S01]  /*0110*/  MUFU.RCP R9, R9 ;  /* 0x0000000900097308 */ /* 0x004ea20000001000 */
[----:B0-----:R-:W-:-:S07]  /*0120*/  IADD3 R6, PT, PT, R10, 0xffffffe, RZ ;  /* 0x0ffffffe0a067810 */ /* 0x001fce0007ffe0ff */
[----:B------:R0:W3:Y:S01]  /*0130*/  F2I.FTZ.U32.TRUNC.NTZ R7, R6 ;  /* 0x0000000600077305 */ /* 0x0000e2000021f000 */
[----:B--2---:R-:W-:-:S07]  /*0140*/  VIADD R4, R9, 0xffffffe ;  /* 0x0ffffffe09047836 */ /* 0x004fce0000000000 */
[----:B------:R2:W4:Y:S01]  /*0150*/  F2I.FTZ.U32.TRUNC.NTZ R5, R4 ;  /* 0x0000000400057305 */ /* 0x000522000021f000 */
[----:B0-----:R-:W-:-:S05]  /*0160*/  IMAD.MOV.U32 R6, RZ, RZ, RZ ;  /* 0x000000ffff067224 */ /* 0x001fca00078e00ff */
[----:B------:R-:W-:Y:S02]  /*0170*/  R2UR UR4, R6 ;  /* 0x00000000060472ca */ /* 0x000fe400000e0000 */
[----:B---3--:R-:W-:Y:S01]  /*0180*/  R2UR UR5, R7 ;  /* 0x00000000070572ca */ /* 0x008fe200000e0000 */
[----:B--2---:R-:W-:Y:S01]  /*0190*/  HFMA2 R4, -RZ, RZ, 0, 0 ;  /* 0x00000000ff047431 */ /* 0x004fe200000001ff */
[----:B------:R-:W-:-:S05]  /*01a0*/  IADD3 R9, PT, PT, RZ, -R7, RZ ;  /* 0x80000007ff097210 */ /* 0x000fca0007ffe0ff */
[----:B------:R-:W-:Y:S02]  /*01b0*/  IMAD R6, R9, R0, RZ ;  /* 0x0000000009067224 */ /* 0x000fe400078e02ff */
[----:B----4-:R-:W-:-:S04]  /*01c0*/  IMAD.MOV R10, RZ, RZ, -R5 ;  /* 0x000000ffff0a7224 */ /* 0x010fc800078e0a05 */
[----:B------:R-:W-:Y:S01]  /*01d0*/  IMAD.HI.U32 R9, R7, R6, UR4 ;  /* 0x0000000407097e27 */ /* 0x000fe2000f8e0006 */
[----:B-1----:R-:W-:-:S03]  /*01e0*/  IABS R6, R2 ;  /* 0x0000000200067213 */ /* 0x002fc60000000000 */
[----:B------:R-:W-:Y:S01]  /*01f0*/  IMAD R7, R10, R3, RZ ;  /* 0x000000030a077224 */ /* 0x000fe200078e02ff */
[----:B------:R-:W-:Y:S01]  /*0200*/  R2UR UR4, R9 ;  /* 0x00000000090472ca */ /* 0x000fe200000e0000 */
[----:B------:R-:W-:Y:S01]  /*0210*/  IMAD.MOV.U32 R10, RZ, RZ, R11 ;  /* 0x000000ffff0a7224 */ /* 0x000fe200078e000b */
[----:B------:R-:W0:Y:S01]  /*0220*/  S2R R9, SR_CTAID.X ;  /* 0x0000000000097919 */ /* 0x000e220000002500 */
[----:B------:R-:W-:-:S03]  /*0230*/  IMAD.HI.U32 R4, R5, R7, R4 ;  /* 0x0000000705047227 */ /* 0x000fc600078e0004 */
[----:B------:R-:W-:Y:S01]  /*0240*/  R2UR UR6, R10 ;  /* 0x000000000a0672ca */ /* 0x000fe200000e0000 */
[----:B------:R-:W1:Y:S02]  /*0250*/  S2R R11, SR_CTAID.Y ;  /* 0x00000000000b7919 */ /* 0x000e640000002600 */
[----:B------:R-:W-:-:S05]  /*0260*/  IMAD.HI.U32 R4, R4, R6, RZ ;  /* 0x0000000604047227 */ /* 0x000fca00078e00ff */
[----:B------:R-:W-:-:S05]  /*0270*/  R2UR UR8, R4 ;  /* 0x00000000040872ca */ /* 0x000fca00000e0000 */
[----:B------:R-:W-:-:S06]  /*0280*/  UIMAD.WIDE.U32 UR4, UR4, UR6, URZ ;  /* 0x00000006040472a5 */ /* 0x000fcc000f8e00ff */
[----:B------:R-:W-:Y:S02]  /*0290*/  IMAD R5, RZ, RZ, -UR5 ;  /* 0x80000005ff057e24 */ /* 0x000fe4000f8e02ff */
[----:B------:R-:W-:Y:S02]  /*02a0*/  IMAD R4, RZ, RZ, -UR8 ;  /* 0x80000008ff047e24 */ /* 0x000fe4000f8e02ff */
[C---:B------:R-:W-:Y:S01]  /*02b0*/  IMAD R5, R0.reuse, R5, UR6 ;  /* 0x0000000600057e24 */ /* 0x040fe2000f8e0205 */
[----:B------:R-:W2:Y:S01]  /*02c0*/  LDCU UR6, c[0x0][0x370] ;  /* 0x00006e00ff0677ac */ /* 0x000ea20008000800 */
[C---:B------:R-:W-:Y:S01]  /*02d0*/  IMAD R4, R3.reuse, R4, R6 ;  /* 0x0000000403047224 */ /* 0x040fe200078e0206 */
[----:B------:R-:W-:Y:S02]  /*02e0*/  MOV R6, UR8 ;  /* 0x0000000800067c02 */ /* 0x000fe40008000f00 */
[----:B------:R-:W-:Y:S01]  /*02f0*/  ISETP.GT.U32.AND P1, PT, R0, R5, PT ;  /* 0x000000050000720c */ /* 0x000fe20003f24070 */
[----:B------:R-:W3:Y:S01]  /*0300*/  LDCU UR4, c[0x0][0x374] ;  /* 0x00006e80ff0477ac */ /* 0x000ee20008000800 */
[----:B------:R-:W-:-:S11]  /*0310*/  ISETP.GT.U32.AND P0, PT, R3, R4, PT ;  /* 0x000000040300720c */ /* 0x000fd60003f04070 */
[----:B------:R-:W-:Y:S01]  /*0320*/  VOTEU.ANY UP3, P1 ;  /* 0x0000000000ff7886 */ /* 0x000fe20000860100 */
[----:B------:R-:W-:Y:S01]  /*0330*/  PLOP3.LUT P1, PT, PT, PT, UP3, 0x80, 0x8 ;  /* 0x000000000008781c */ /* 0x000fe20003f2f038 */
[----:B------:R-:W-:Y:S01]  /*0340*/  @!P0 VIADD R7, R6, 0x1 ;  /* 0x0000000106078836 */ /* 0x000fe20000000000 */
[----:B--2---:R-:W-:Y:S01]  /*0350*/  UIMAD UR6, UR10, UR6, URZ ;  /* 0x000000060a0672a4 */ /* 0x004fe2000f8e02ff */
[----:B------:R-:W1:Y:S01]  /*0360*/  S2R R6, SR_TID.Y ;  /* 0x0000000000067919 */ /* 0x000e620000002200 */
[----:B------:R-:W-:Y:S01]  /*0370*/  @!P0 IMAD.IADD R4, R4, 0x1, -R3 ;  /* 0x0000000104048824 */ /* 0x000fe200078e0a03 */
[----:B------:R-:W-:Y:S01]  /*0380*/  @!UP3 UIADD3 UR5, UPT, UPT, UR5, 0x1, URZ ;  /* 0x000000010505b890 */ /* 0x000fe2000fffe0ff */
[----:B------:R-:W-:-:S03]  /*0390*/  @!P0 R2UR UR8, R7 ;  /* 0x00000000070882ca */ /* 0x000fc600000e0000 */
[----:B------:R-:W-:Y:S02]  /*03a0*/  ISETP.GE.U32.AND P0, PT, R4, R3, PT ;  /* 0x000000030400720c */ /* 0x000fe40003f06070 */
[----:B------:R-:W0:Y:S01]  /*03b0*/  S2R R4, SR_TID.X ;  /* 0x0000000000047919 */ /* 0x000e220000002100 */
[----:B------:R-:W-:Y:S02]  /*03c0*/  LOP3.LUT R3, R2, UR11, RZ, 0x3c, !PT ;  /* 0x0000000b02037c12 */ /* 0x000fe4000f8e3cff */
[-C--:B------:R-:W-:Y:S02]  /*03d0*/  @!P1 IADD3 R5, PT, PT, R5, -R0.reuse, RZ ;  /* 0x8000000005059210 */ /* 0x080fe40007ffe0ff */
[----:B------:R-:W-:Y:S02]  /*03e0*/  ISETP.GE.AND P1, PT, R3, RZ, PT ;  /* 0x000000ff0300720c */ /* 0x000fe40003f26270 */
[----:B------:R-:W-:Y:S01]  /*03f0*/  ISETP.GE.U32.AND P2, PT, R5, R0, PT ;  /* 0x000000000500720c */ /* 0x000fe20003f46070 */
[----:B------:R-:W-:Y:S01]  /*0400*/  IMAD.U32 R0, RZ, RZ, UR8 ;  /* 0x00000008ff007e24 */ /* 0x000fe2000f8e00ff */
[----:B------:R-:W-:-:S04]  /*0410*/  LOP3.LUT R5, R8, UR12, RZ, 0x3c, !PT ;  /* 0x0000000c08057c12 */ /* 0x000fc8000f8e3cff */
[----:B------:R-:W-:Y:S02]  /*0420*/  ISETP.GE.AND P3, PT, R5, RZ, PT ;  /* 0x000000ff0500720c */ /* 0x000fe40003f66270 */
[----:B------:R-:W-:-:S04]  /*0430*/  @P0 IADD3 R0, PT, PT, R0, 0x1, RZ ;  /* 0x0000000100000810 */ /* 0x000fc80007ffe0ff */
[----:B------:R-:W-:Y:S01]  /*0440*/  @P0 R2UR UR8, R0 ;  /* 0x00000000000802ca */ /* 0x000fe200000e0000 */
[----:B------:R-:W-:Y:S01]  /*0450*/  VOTEU.ANY UP2, P2 ;  /* 0x0000000000ff7886 */ /* 0x000fe20001040100 */
[----:B-1----:R-:W-:-:S04]  /*0460*/  IMAD R11, R11, UR7, R6 ;  /* 0x000000070b0b7c24 */ /* 0x002fc8000f8e0206 */
[----:B------:R-:W-:Y:S01]  /*0470*/  @UP2 UIADD3 UR5, UPT, UPT, UR5, 0x1, URZ ;  /* 0x0000000105052890 */ /* 0x000fe2000fffe0ff */
[----:B------:R-:W-:Y:S01]  /*0480*/  VOTEU.ANY UP2, P1 ;  /* 0x0000000000ff7886 */ /* 0x000fe20000840100 */
[----:B------:R-:W-:Y:S01]  /*0490*/  VOTEU.ANY UP3, P3 ;  /* 0x0000000000ff7886 */ /* 0x000fe20001860100 */
[----:B------:R-:W-:Y:S01]  /*04a0*/  ISETP.GE.AND P0, PT, R11, UR12, PT ;  /* 0x0000000c0b007c0c */ /* 0x000fe2000bf06270 */
[----:B---3--:R-:W-:-:S03]  /*04b0*/  UIMAD UR7, UR7, UR4, URZ ;  /* 0x00000004070772a4 */ /* 0x008fc6000f8e02ff */
[----:B------:R-:W-:Y:S01]  /*04c0*/  UMOV UR9, UR5 ;  /* 0x0000000500097c82 */ /* 0x000fe20008000000 */
[----:B------:R-:W-:Y:S01]  /*04d0*/  @!UP2 UIADD3 UR8, UPT, UPT, -UR8, URZ, URZ ;  /* 0x000000ff0808a290 */ /* 0x000fe2000fffe1ff */
[----:B0-----:R-:W-:Y:S01]  /*04e0*/  IMAD R9, R9, UR10, R4 ;  /* 0x0000000a09097c24 */ /* 0x001fe2000f8e0204 */
[----:B------:R-:W-:Y:S02]  /*04f0*/  @!UP3 UIADD3 UR9, UPT, UPT, -UR9, URZ, URZ ;  /* 0x000000ff0909b290 */ /* 0x000fe4000fffe1ff */
[----:B------:R-:W-:Y:S02]  /*0500*/  @!UP0 ULOP3.LUT UR8, URZ, UR11, URZ, 0x33, !UPT ;  /* 0x0000000bff088292 */ /* 0x000fe4000f8e33ff */
[----:B------:R-:W-:Y:S02]  /*0510*/  @!UP1 ULOP3.LUT UR9, URZ, UR12, URZ, 0x33, !UPT ;  /* 0x0000000cff099292 */ /* 0x000fe4000f8e33ff */
[----:B------:R-:W-:Y:S10]  /*0520*/  @P0 EXIT ;  /* 0x000000000000094d */ /* 0x000ff40003800000 */
[----:B------:R-:W-:Y:S02]  /*0530*/  UISETP.GT.AND UP0, UPT, UR9, URZ, UPT ;  /* 0x000000ff0900728c */ /* 0x000fe4000bf04270 */
[----:B------:R-:W-:Y:S01]  /*0540*/  UIMAD UR4, UR8, UR9, URZ ;  /* 0x00000009080472a4 */ /* 0x000fe2000f8e02ff */
[----:B------:R-:W0:Y:S05]  /*0550*/  LDCU.64 UR10, c[0x0][0x358] ;  /* 0x00006b00ff0a77ac */ /* 0x000e2a0008000a00 */
[----:B------:R-:W-:Y:S01]  /*0560*/  I2FP.F32.S32 R21, UR4 ;  /* 0x0000000400157c45 */ /* 0x000fe20008201400 */
[----:B------:R-:W-:Y:S06]  /*0570*/  BRA.U UP0, `(.L_x_0) ;  /* 0x0000000100847547 */ /* 0x000fec000b800000 */
[----:B------:R-:W1:Y:S08]  /*0580*/  MUFU.RCP R0, R21 ;  /* 0x0000001500007308 */ /* 0x000e700000001000 */
[----:B------:R-:W2:Y:S01]  /*0590*/  FCHK P0, RZ, R21 ;  /* 0x00000015ff007302 */ /* 0x000ea20000000000 */
[----:B-1----:R-:W-:-:S04]  /*05a0*/  FFMA R3, -R21, R0, 1 ;  /* 0x3f80000015037423 */ /* 0x002fc80000000100 */
[----:B------:R-:W-:-:S04]  /*05b0*/  FFMA R3, R0, R3, R0 ;  /* 0x0000000300037223 */ /* 0x000fc80000000000 */
[----:B------:R-:W-:-:S04]  /*05c0*/  FFMA R0, RZ, R3, RZ ;  /* 0x00000003ff007223 */ /* 0x000fc800000000ff */
[----:B------:R-:W-:-:S04]  /*05d0*/  FFMA R2, -R21, R0, RZ ;  /* 0x0000000015027223 */ /* 0x000fc800000001ff */
[----:B------:R-:W-:Y:S01]  /*05e0*/  FFMA R0, R3, R2, R0 ;  /* 0x0000000203007223 */ /* 0x000fe20000000000 */
[----:B--2---:R-:W-:Y:S06]  /*05f0*/  @!P0 BRA `(.L_x_1) ;  /* 0x00000000000c8947 */ /* 0x004fec0003800000 */
[----:B------:R-:W-:Y:S01]  /*0600*/  IMAD.MOV.U32 R23, RZ, RZ, RZ ;  /* 0x000000ffff177224 */ /* 0x000fe200078e00ff */
[----:B------:R-:W-:-:S07]  /*0610*/  MOV R14, 0x630 ;  /* 0x00000630000e7802 */ /* 0x000fce0000000f00 */
[----:B0-----:R-:W-:Y:S05]  /*0620*/  CALL.REL.NOINC `($__internal_0_$__cuda_sm3x_div_rn_noftz_f32_slowpath) ;  /* 0x0000001800dc7944 */ /* 0x001fea0003c00000 */
.L_x_1:
[----:B------:R-:W1:Y:S02]  /*0630*/  F2I.U32.TRUNC.NTZ R0, R0 ;  /* 0x0000000000007305 */ /* 0x000e64000020f000 */
[----:B-1----:R-:W-:-:S07]  /*0640*/  LOP3.LUT R6, R0, 0xffff, RZ, 0xc0, !PT ;  /* 0x0000ffff00067812 */ /* 0x002fce00078ec0ff */
.L_x_5:
[----:B------:R-:W1:Y:S01]  /*0650*/  LDC R8, c[0x0][0x398] ;  /* 0x0000e600ff087b82 */ /* 0x000e620000000800 */
[----:B------:R-:W-:Y:S01]  /*0660*/  BSSY.RECONVERGENT B0, `(.L_x_2) ;  /* 0x000000d000007945 */ /* 0x000fe20003800200 */
[----:B-1----:R-:W-:-:S13]  /*0670*/  ISETP.GE.AND P0, PT, R9, R8, PT ;  /* 0x000000080900720c */ /* 0x002fda0003f06270 */
[----:B--2---:R-:W-:Y:S05]  /*0680*/  @P0 BRA `(.L_x_3) ;  /* 0x0000000000280947 */ /* 0x004fea0003800000 */
[----:B------:R-:W1:Y:S01]  /*0690*/  LDC.64 R4, c[0x0][0x388] ;  /* 0x0000e200ff047b82 */ /* 0x000e620000000a00 */
[----:B------:R-:W-:Y:S02]  /*06a0*/  PRMT R2, R6, 0x3340, R6 ;  /* 0x0000334006027816 */ /* 0x000fe40000000006 */
[----:B------:R-:W-:Y:S02]  /*06b0*/  MOV R0, R9 ;  /* 0x0000000900007202 */ /* 0x000fe40000000f00 */
[----:B------:R-:W-:-:S07]  /*06c0*/  PRMT R7, R2, 0x5410, R2 ;  /* 0x0000541002077816 */ /* 0x000fce0000000002 */
.L_x_4:
[----:B--2---:R-:W-:Y:S02]  /*06d0*/  IMAD R3, R11, R8, R0 ;  /* 0x000000080b037224 */ /* 0x004fe400078e0200 */
[----:B------:R-:W-:Y:S02]  /*06e0*/  VIADD R0, R0, UR6 ;  /* 0x0000000600007c36 */ /* 0x000fe40008000000 */
[----:B-1----:R-:W-:-:S03]  /*06f0*/  IMAD.WIDE R2, R3, 0x4, R4 ;  /* 0x0000000403027825 */ /* 0x002fc600078e0204 */
[----:B------:R-:W-:Y:S02]  /*0700*/  ISETP.GE.AND P0, PT, R0, R8, PT ;  /* 0x000000080000720c */ /* 0x000fe40003f06270 */
[----:B0-----:R2:W-:Y:S11]  /*0710*/  STG.E desc[UR10][R2.64], R7 ;  /* 0x0000000702007986 */ /* 0x0015f6000c10190a */
[----:B------:R-:W-:Y:S05]  /*0720*/  @!P0 BRA `(.L_x_4) ;  /* 0xfffffffc00e88947 */ /* 0x000fea000383ffff */
.L_x_3:
[----:B0-----:R-:W-:Y:S05]  /*0730*/  BSYNC.RECONVERGENT B0 ;  /* 0x0000000000007941 */ /* 0x001fea0003800200 */
.L_x_2:
[----:B------:R-:W0:Y:S01]  /*0740*/  LDCU UR4, c[0x0][0x39c] ;  /* 0x00007380ff0477ac */ /* 0x000e220008000800 */
[----:B------:R-:W-:-:S04]  /*0750*/  IADD3 R11, PT, PT, R11, UR7, RZ ;  /* 0x000000070b0b7c10 */ /* 0x000fc8000fffe0ff */
[----:B0-----:R-:W-:-:S13]  /*0760*/  ISETP.GE.AND P0, PT, R11, UR4, PT ;  /* 0x000000040b007c0c */ /* 0x001fda000bf06270 */
[----:B------:R-:W-:Y:S05]  /*0770*/  @!P0 BRA `(.L_x_5) ;  /* 0xfffffffc00b48947 */ /* 0x000fea000383ffff */
[----:B------:R-:W-:Y:S05]  /*0780*/  EXIT ;  /* 0x000000000000794d */ /* 0x000fea0003800000 */
.L_x_0:
[----:B------:R-:W-:-:S09]  /*0790*/  UISETP.GT.AND UP0, UPT, UR8, URZ, UPT ;  /* 0x000000ff0800728c */ /* 0x000fd2000bf04270 */
[----:B------:R-:W-:Y:S05]  /*07a0*/  BRA.U UP0, `(.L_x_6) ;  /* 0x0000000100847547 */ /* 0x000fea000b800000 */
        /* <DEDUP_REMOVED lines=11> */
.L_x_7:
[----:B------:R-:W1:Y:S02]  /*0860*/  F2I.U32.TRUNC.NTZ R0, R0 ;  /* 0x0000000000007305 */ /* 0x000e64000020f000 */
[----:B-1----:R-:W-:-:S04]  /*0870*/  LOP3.LUT R2, R0, 0xffff, RZ, 0xc0, !PT ;  /* 0x0000ffff00027812 */ /* 0x002fc800078ec0ff */
[----:B------:R-:W-:-:S04]  /*0880*/  PRMT R2, R2, 0x3340, R2 ;  /* 0x0000334002027816 */ /* 0x000fc80000000002 */
[----:B------:R-:W-:-:S07]  /*0890*/  PRMT R7, R2, 0x5410, R2 ;  /* 0x0000541002077816 */ /* 0x000fce0000000002 */
.L_x_11:
[----:B------:R-:W1:Y:S01]  /*08a0*/  LDC R6, c[0x0][0x398] ;  /* 0x0000e600ff067b82 */ /* 0x000e620000000800 */
[----:B------:R-:W-:Y:S01]  /*08b0*/  BSSY.RECONVERGENT B0, `(.L_x_8) ;  /* 0x000000b000007945 */ /* 0x000fe20003800200 */
[----:B-1----:R-:W-:-:S13]  /*08c0*/  ISETP.GE.AND P0, PT, R9, R6, PT ;  /* 0x000000060900720c */ /* 0x002fda0003f06270 */
[----:B--2---:R-:W-:Y:S05]  /*08d0*/  @P0 BRA `(.L_x_9) ;  /* 0x0000000000200947 */ /* 0x004fea0003800000 */
[----:B------:R-:W1:Y:S01]  /*08e0*/  LDC.64 R4, c[0x0][0x388] ;  /* 0x0000e200ff047b82 */ /* 0x000e620000000a00 */
[----:B------:R-:W-:-:S07]  /*08f0*/  MOV R0, R9 ;  /* 0x0000000900007202 */ /* 0x000fce0000000f00 */
.L_x_10:
[----:B--2---:R-:W-:Y:S02]  /*0900*/  IMAD R3, R11, R6, R0 ;  /* 0x000000060b037224 */ /* 0x004fe400078e0200 */
[----:B------:R-:W-:Y:S02]  /*0910*/  VIADD R0, R0, UR6 ;  /* 0x0000000600007c36 */ /* 0x000fe40008000000 */
[----:B-1----:R-:W-:-:S03]  /*0920*/  IMAD.WIDE R2, R3, 0x4, R4 ;  /* 0x0000000403027825 */ /* 0x002fc600078e0204 */
[----:B------:R-:W-:Y:S02]  /*0930*/  ISETP.GE.AND P0, PT, R0, R6, PT ;  /* 0x000000060000720c */ /* 0x000fe40003f06270 */
[----:B0-----:R2:W-:Y:S11]  /*0940*/  STG.E desc[UR10][R2.64], R7 ;  /* 0x0000000702007986 */ /* 0x0015f6000c10190a */
[----:B------:R-:W-:Y:S05]  /*0950*/  @!P0 BRA `(.L_x_10) ;  /* 0xfffffffc00e88947 */ /* 0x000fea000383ffff */
.L_x_9:
[----:B0-----:R-:W-:Y:S05]  /*0960*/  BSYNC.RECONVERGENT B0 ;  /* 0x0000000000007941 */ /* 0x001fea0003800200 */
.L_x_8:
[----:B------:R-:W0:Y:S01]  /*0970*/  LDCU UR4, c[0x0][0x39c] ;  /* 0x00007380ff0477ac */ /* 0x000e220008000800 */
[----:B------:R-:W-:-:S04]  /*0980*/  IADD3 R11, PT, PT, R11, UR7, RZ ;  /* 0x000000070b0b7c10 */ /* 0x000fc8000fffe0ff */
[----:B0-----:R-:W-:-:S13]  /*0990*/  ISETP.GE.AND P0, PT, R11, UR4, PT ;  /* 0x000000040b007c0c */ /* 0x001fda000bf06270 */
[----:B------:R-:W-:Y:S05]  /*09a0*/  @!P0 BRA `(.L_x_11) ;  /* 0xfffffffc00bc8947 */ /* 0x000fea000383ffff */
[----:B------:R-:W-:Y:S05]  /*09b0*/  EXIT ;  /* 0x000000000000794d */ /* 0x000fea0003800000 */
.L_x_6:
[----:B------:R-:W-:Y:S01]  /*09c0*/  I2FP.F32.S32 R2, R2 ;  /* 0x0000000200027245 */ /* 0x000fe20000201400 */
[----:B------:R-:W-:Y:S01]  /*09d0*/  ULOP3.LUT UR15, UR8, 0x7ffffffc, URZ, 0xc0, !UPT ;  /* 0x7ffffffc080f7892 */ /* 0x000fe2000f8ec0ff */
[----:B------:R-:W-:Y:S01]  /*09e0*/  I2FP.F32.S32 R8, R8 ;  /* 0x0000000800087245 */ /* 0x000fe20000201400 */
[----:B------:R-:W-:Y:S01]  /*09f0*/  ULOP3.LUT UR14, UR8, 0x3, URZ, 0xc0, !UPT ;  /* 0x00000003080e7892 */ /* 0x000fe2000f8ec0ff */
[----:B------:R-:W-:Y:S01]  /*0a00*/  R2UR UR12, R2 ;  /* 0x00000000020c72ca */ /* 0x000fe200000e0000 */
[----:B------:R-:W-:-:S14]  /*0a10*/  UIADD3 UR13, UPT, UPT, -UR15, URZ, URZ ;  /* 0x000000ff0f0d7290 */ /* 0x000fdc000fffe1ff */
.L_x_44:
[----:B-1----:R-:W1:Y:S01]  /*0a20*/  LDCU UR4, c[0x0][0x398] ;  /* 0x00007300ff0477ac */ /* 0x002e620008000800 */
[----:B------:R-:W-:Y:S01]  /*0a30*/  BSSY.RECONVERGENT B0, `(.L_x_12) ;  /* 0x0000171000007945 */ /* 0x000fe20003800200 */
[----:B-1----:R-:W-:-:S13]  /*0a40*/  ISETP.GE.AND P0, PT, R9, UR4, PT ;  /* 0x0000000409007c0c */ /* 0x002fda000bf06270 */
[----:B------:R-:W-:Y:S05]  /*0a50*/  @P0 BRA `(.L_x_13) ;  /* 0x0000001400b80947 */ /* 0x000fea0003800000 */
[----:B------:R-:W-:Y:S02]  /*0a60*/  IMAD R7, R11, UR9, RZ ;  /* 0x000000090b077c24 */ /* 0x000fe4000f8e02ff */
[----:B------:R-:W-:-:S07]  /*0a70*/  IMAD.MOV.U32 R6, RZ, RZ, R9 ;  /* 0x000000ffff067224 */ /* 0x000fce00078e0009 */
.L_x_43:
[----:B------:R-:W-:Y:S02]  /*0a80*/  HFMA2 R4, -RZ, RZ, 0, 0 ;  /* 0x00000000ff047431 */ /* 0x000fe400000001ff */
[----:B-1----:R-:W-:Y:S01]  /*0a90*/  IMAD R5, R6, UR8, RZ ;  /* 0x0000000806057c24 */ /* 0x002fe2000f8e02ff */
[----:B------:R-:W-:Y:S01]  /*0aa0*/  CS2R R18, SRZ ;  /* 0x0000000000127805 */ /* 0x000fe2000001ff00 */
[----:B------:R-:W-:Y:S01]  /*0ab0*/  IMAD.MOV.U32 R24, RZ, RZ, RZ ;  /* 0x000000ffff187224 */ /* 0x000fe200078e00ff */
[----:B------:R-:W-:-:S07]  /*0ac0*/  MOV R10, RZ ;  /* 0x000000ff000a7202 */ /* 0x000fce0000000f00 */
.L_x_34:
[----:B------:R-:W1:Y:S01]  /*0ad0*/  MUFU.RCP R3, R8 ;  /* 0x0000000800037308 */ /* 0x000e620000001000 */
[----:B------:R-:W-:Y:S01]  /*0ae0*/  IMAD.IADD R0, R7, 0x1, R4 ;  /* 0x0000000107007824 */ /* 0x000fe200078e0204 */
[----:B------:R-:W-:Y:S01]  /*0af0*/  BSSY.RECONVERGENT B3, `(.L_x_14) ;  /* 0x0000012000037945 */ /* 0x000fe20003800200 */
[----:B------:R-:W-:-:S03]  /*0b00*/  VIADD R4, R4, 0x1 ;  /* 0x0000000104047836 */ /* 0x000fc60000000000 */
[----:B------:R-:W-:Y:S02]  /*0b10*/  I2FP.F32.S32 R0, R0 ;  /* 0x0000000000007245 */ /* 0x000fe40000201400 */
[----:B------:R-:W-:-:S03]  /*0b20*/  ISETP.NE.AND P3, PT, R4, UR9, PT ;  /* 0x0000000904007c0c */ /* 0x000fc6000bf65270 */
[----:B------:R-:W-:Y:S01]  /*0b30*/  FADD R23, R0, 0.5 ;  /* 0x3f00000000177421 */ /* 0x000fe20000000000 */
[----:B------:R-:W-:-:S03]  /*0b40*/  MOV R0, UR8 ;  /* 0x0000000800007c02 */ /* 0x000fc60008000f00 */
[----:B------:R-:W2:Y:S01]  /*0b50*/  FCHK P0, R23, R8 ;  /* 0x0000000817007302 */ /* 0x000ea20000000000 */
[----:B------:R-:W-:Y:S01]  /*0b60*/  ISETP.GE.U32.AND P2, PT, R0, 0x4, PT ;  /* 0x000000040000780c */ /* 0x000fe20003f46070 */
[----:B-1----:R-:W-:-:S04]  /*0b70*/  FFMA R2, -R8, R3, 1 ;  /* 0x3f80000008027423 */ /* 0x002fc80000000103 */
[----:B------:R-:W-:-:S04]  /*0b80*/  FFMA R2, R3, R2, R3 ;  /* 0x0000000203027223 */ /* 0x000fc80000000003 */
[----:B------:R-:W-:-:S04]  /*0b90*/  FFMA R13, R23, R2, RZ ;  /* 0x00000002170d7223 */ /* 0x000fc800000000ff */
[----:B------:R-:W-:-:S04]  /*0ba0*/  FFMA R0, -R8, R13, R23 ;  /* 0x0000000d08007223 */ /* 0x000fc80000000117 */
[----:B------:R-:W-:Y:S01]  /*0bb0*/  FFMA R13, R2, R0, R13 ;  /* 0x00000000020d7223 */ /* 0x000fe2000000000d */
[----:B--2---:R-:W-:Y:S06]  /*0bc0*/  @!P0 BRA `(.L_x_15) ;  /* 0x0000000000108947 */ /* 0x004fec0003800000 */
[----:B------:R-:W-:Y:S02]  /*0bd0*/  MOV R21, R8 ;  /* 0x0000000800157202 */ /* 0x000fe40000000f00 */
[----:B------:R-:W-:-:S07]  /*0be0*/  MOV R14, 0xc00 ;  /* 0x00000c00000e7802 */ /* 0x000fce0000000f00 */
[----:B0-----:R-:W-:Y:S05]  /*0bf0*/  CALL.REL.NOINC `($__internal_0_$__cuda_sm3x_div_rn_noftz_f32_slowpath) ;  /* 0x0000001400687944 */ /* 0x001fea0003c00000 */
[----:B------:R-:W-:-:S07]  /*0c00*/  IMAD.MOV.U32 R13, RZ, RZ, R0 ;  /* 0x000000ffff0d7224 */ /* 0x000fce00078e0000 */
.L_x_15:
[----:B0-----:R-:W-:Y:S05]  /*0c10*/  BSYNC.RECONVERGENT B3 ;  /* 0x0000000000037941 */ /* 0x001fea0003800200 */
.L_x_14:
[----:B------:R-:W-:Y:S01]  /*0c20*/  HFMA2 R12, -RZ, RZ, 0, 0 ;  /* 0x00000000ff0c7431 */ /* 0x000fe200000001ff */
[----:B------:R-:W-:Y:S06]  /*0c30*/  @!P2 BRA `(.L_x_16) ;  /* 0x000000080050a947 */ /* 0x000fec0003800000 */
[----:B------:R-:W-:Y:S01]  /*0c40*/  VIADD R3, R5, 0x3 ;  /* 0x0000000305037836 */ /* 0x000fe20000000000 */
[----:B------:R-:W-:-:S07]  /*0c50*/  MOV R2, UR13 ;  /* 0x0000000d00027c02 */ /* 0x000fce0008000f00 */
.L_x_25:
[----:B------:R-:W0:Y:S01]  /*0c60*/  MUFU.RCP R12, UR12 ;  /* 0x0000000c000c7d08 */ /* 0x000e220008001000 */
[C---:B------:R-:W-:Y:S01]  /*0c70*/  VIADD R0, R3.reuse, 0xfffffffd ;  /* 0xfffffffd03007836 */ /* 0x040fe20000000000 */
[----:B------:R-:W-:Y:S01]  /*0c80*/  MOV R15, UR12 ;  /* 0x0000000c000f7c02 */ /* 0x000fe20008000f00 */
[----:B------:R-:W-:Y:S01]  /*0c90*/  BSSY.RECONVERGENT B3, `(.L_x_17) ;  /* 0x000000f000037945 */ /* 0x000fe20003800200 */
[----:B------:R-:W-:Y:S02]  /*0ca0*/  VIADD R25, R3, 0xfffffffe ;  /* 0xfffffffe03197836 */ /* 0x000fe40000000000 */
[----:B------:R-:W-:-:S05]  /*0cb0*/  I2FP.F32.S32 R0, R0 ;  /* 0x0000000000007245 */ /* 0x000fca0000201400 */
[----:B------:R-:W-:-:S04]  /*0cc0*/  FADD R23, R0, 0.5 ;  /* 0x3f00000000177421 */ /* 0x000fc80000000000 */
[----:B------:R-:W1:Y:S01]  /*0cd0*/  FCHK P0, R23, UR12 ;  /* 0x0000000c17007d02 */ /* 0x000e620008000000 */
[----:B0-----:R-:W-:-:S04]  /*0ce0*/  FFMA R15, R12, -R15, 1 ;  /* 0x3f8000000c0f7423 */ /* 0x001fc8000000080f */
[----:B------:R-:W-:-:S04]  /*0cf0*/  FFMA R12, R12, R15, R12 ;  /* 0x0000000f0c0c7223 */ /* 0x000fc8000000000c */
[----:B------:R-:W-:-:S04]  /*0d00*/  FFMA R0, R23, R12, RZ ;  /* 0x0000000c17007223 */ /* 0x000fc800000000ff */
[----:B------:R-:W-:-:S04]  /*0d10*/  FFMA R15, R0, -UR12, R23 ;  /* 0x8000000c000f7c23 */ /* 0x000fc80008000017 */
[----:B------:R-:W-:Y:S01]  /*0d20*/  FFMA R12, R12, R15, R0 ;  /* 0x0000000f0c0c7223 */ /* 0x000fe20000000000 */
[----:B-1----:R-:W-:Y:S06]  /*0d30*/  @!P0 BRA `(.L_x_18) ;  /* 0x0000000000108947 */ /* 0x002fec0003800000 */
[----:B------:R-:W-:Y:S02]  /*0d40*/  MOV R21, UR12 ;  /* 0x0000000c00157c02 */ /* 0x000fe40008000f00 */
[----:B------:R-:W-:-:S07]  /*0d50*/  MOV R14, 0xd70 ;  /* 0x00000d70000e7802 */ /* 0x000fce0000000f00 */
[----:B------:R-:W-:Y:S05]  /*0d60*/  CALL.REL.NOINC `($__internal_0_$__cuda_sm3x_div_rn_noftz_f32_slowpath) ;  /* 0x00000014000c7944 */ /* 0x000fea0003c00000 */
[----:B------:R-:W-:-:S07]  /*0d70*/  IMAD.MOV.U32 R12, RZ, RZ, R0 ;  /* 0x000000ffff0c7224 */ /* 0x000fce00078e0000 */
.L_x_18:
[----:B------:R-:W-:Y:S05]  /*0d80*/  BSYNC.RECONVERGENT B3 ;  /* 0x0000000000037941 */ /* 0x000fea0003800200 */
.L_x_17:
[----:B------:R-:W0:Y:S01]  /*0d90*/  LDCU UR4, c[0x0][0x380] ;  /* 0x00007000ff0477ac */ /* 0x000e220008000800 */
[----:B------:R-:W-:Y:S01]  /*0da0*/  HFMA2 R14, -RZ, RZ, -3, 0 ;  /* 0xc2000000ff0e7431 */ /* 0x000fe200000001ff */
[----:B------:R-:W-:-:S05]  /*0db0*/  UMOV UR5, URZ ;  /* 0x000000ff00057c82 */ /* 0x000fca0008000000 */
[----:B0-----:R-:W5:Y:S01]  /*0dc0*/  TEX.LL R16, R14, R12, R14, UR4, 2D ;  /* 0x28ff040e0c0e7f60 */ /* 0x001f6200089e0f10 */
[----:B------:R-:W0:Y:S01]  /*0dd0*/  MUFU.RCP R0, UR12 ;  /* 0x0000000c00007d08 */ /* 0x000e220008001000 */
[----:B------:R-:W-:Y:S01]  /*0de0*/  I2FP.F32.S32 R25, R25 ;  /* 0x0000001900197245 */ /* 0x000fe20000201400 */
[----:B------:R-:W-:Y:S01]  /*0df0*/  IMAD.U32 R27, RZ, RZ, UR12 ;  /* 0x0000000cff1b7e24 */ /* 0x000fe2000f8e00ff */
[----:B------:R-:W-:Y:S03]  /*0e00*/  BSSY.RECONVERGENT B3, `(.L_x_19) ;  /* 0x000001a000037945 */ /* 0x000fe60003800200 */
[----:B------:R-:W-:-:S04]  /*0e10*/  FADD R20, R25, 0.5 ;  /* 0x3f00000019147421 */ /* 0x000fc80000000000 */
[----:B------:R-:W-:Y:S01]  /*0e20*/  FCHK P0, R20, UR12 ;  /* 0x0000000c14007d02 */ /* 0x000fe20008000000 */
[----:B0-----:R-:W-:Y:S01]  /*0e30*/  FFMA R27, R0, -R27, 1 ;  /* 0x3f800000001b7423 */ /* 0x001fe2000000081b */
[----:B-----5:R-:W-:-:S03]  /*0e40*/  LOP3.LUT R21, R14, 0xff, RZ, 0xc0, !PT ;  /* 0x000000ff0e157812 */ /* 0x020fc600078ec0ff */
[----:B------:R-:W-:Y:S01]  /*0e50*/  FFMA R14, R0, R27, R0 ;  /* 0x0000001b000e7223 */ /* 0x000fe20000000000 */
[----:B------:R-:W-:Y:S02]  /*0e60*/  LOP3.LUT R15, R15, 0xff, RZ, 0xc0, !PT ;  /* 0x000000ff0f0f7812 */ /* 0x000fe400078ec0ff */
[----:B------:R-:W-:Y:S01]  /*0e70*/  LOP3.LUT R16, R16, 0xff, RZ, 0xc0, !PT ;  /* 0x000000ff10107812 */ /* 0x000fe200078ec0ff */
[----:B------:R-:W-:Y:S01]  /*0e80*/  FFMA R25, R14, R20, RZ ;  /* 0x000000140e197223 */ /* 0x000fe200000000ff */
[----:B------:R-:W-:Y:S01]  /*0e90*/  LOP3.LUT R17, R17, 0xff, RZ, 0xc0, !PT ;  /* 0x000000ff11117812 */ /* 0x000fe200078ec0ff */
[----:B------:R-:W0:Y:S02]  /*0ea0*/  I2F.U16 R21, R21 ;  /* 0x0000001500157306 */ /* 0x000e240000101000 */
[----:B------:R-:W-:-:S04]  /*0eb0*/  FFMA R12, R25, -UR12, R20 ;  /* 0x8000000c190c7c23 */ /* 0x000fc80008000014 */
[----:B------:R-:W-:Y:S02]  /*0ec0*/  FFMA R14, R14, R12, R25 ;  /* 0x0000000c0e0e7223 */ /* 0x000fe40000000019 */
[----:B------:R-:W1:Y:S01]  /*0ed0*/  I2F.U16 R15, R15 ;  /* 0x0000000f000f7306 */ /* 0x000e620000101000 */
[----:B0-----:R-:W-:-:S07]  /*0ee0*/  FADD R10, R21, R10 ;  /* 0x0000000a150a7221 */ /* 0x001fce0000000000 */
[----:B------:R-:W0:Y:S01]  /*0ef0*/  I2F.U16 R23, R16 ;  /* 0x0000001000177306 */ /* 0x000e220000101000 */
[----:B-1----:R-:W-:-:S07]  /*0f00*/  FADD R12, R15, R24 ;  /* 0x000000180f0c7221 */ /* 0x002fce0000000000 */
[----:B------:R-:W1:Y:S01]  /*0f10*/  I2F.U16 R0, R17 ;  /* 0x0000001100007306 */ /* 0x000e620000101000 */
[----:B0-----:R-:W-:Y:S01]  /*0f20*/  FADD R18, R23, R18 ;  /* 0x0000001217127221 */ /* 0x001fe20000000000 */
[----:B-1----:R-:W-:Y:S01]  /*0f30*/  FADD R19, R0, R19 ;  /* 0x0000001300137221 */ /* 0x002fe20000000000 */
[----:B------:R-:W-:Y:S06]  /*0f40*/  @!P0 BRA `(.L_x_20) ;  /* 0x0000000000148947 */ /* 0x000fec0003800000 */
[----:B------:R-:W-:Y:S01]  /*0f50*/  MOV R23, R20 ;  /* 0x0000001400177202 */ /* 0x000fe20000000f00 */
[----:B------:R-:W-:Y:S01]  /*0f60*/  IMAD.U32 R21, RZ, RZ, UR12 ;  /* 0x0000000cff157e24 */ /* 0x000fe2000f8e00ff */
[----:B------:R-:W-:-:S07]  /*0f70*/  MOV R14, 0xf90 ;  /* 0x00000f90000e7802 */ /* 0x000fce0000000f00 */
[----:B------:R-:W-:Y:S05]  /*0f80*/  CALL.REL.NOINC `($__internal_0_$__cuda_sm3x_div_rn_noftz_f32_slowpath) ;  /* 0x0000001000847944 */ /* 0x000fea0003c00000 */
[----:B------:R-:W-:-:S07]  /*0f90*/  MOV R14, R0 ;  /* 0x00000000000e7202 */ /* 0x000fce0000000f00 */
.L_x_20:
[----:B------:R-:W-:Y:S05]  /*0fa0*/  BSYNC.RECONVERGENT B3 ;  /* 0x0000000000037941 */ /* 0x000fea0003800200 */
.L_x_19:
[----:B------:R-:W0:Y:S01]  /*0fb0*/  LDCU UR4, c[0x0][0x380] ;  /* 0x00007000ff0477ac */ /* 0x000e220008000800 */
[----:B------:R-:W-:Y:S01]  /*0fc0*/  IMAD.MOV.U32 R17, RZ, RZ, -0x3e000000 ;  /* 0xc2000000ff117424 */ /* 0x000fe200078e00ff */
[----:B------:R-:W-:Y:S01]  /*0fd0*/  MOV R15, R13 ;  /* 0x0000000d000f7202 */ /* 0x000fe20000000f00 */
[----:B------:R-:W-:-:S05]  /*0fe0*/  UMOV UR5, URZ ;  /* 0x000000ff00057c82 */ /* 0x000fca0008000000 */
[----:B0-----:R-:W5:Y:S01]  /*0ff0*/  TEX.LL R16, R14, R14, R17, UR4, 2D ;  /* 0x28ff04110e0e7f60 */ /* 0x001f6200089e0f10 */
[----:B------:R-:W0:Y:S01]  /*1000*/  MUFU.RCP R0, UR12 ;  /* 0x0000000c00007d08 */ /* 0x000e220008001000 */
[----:B------:R-:W-:Y:S01]  /*1010*/  IADD3 R20, PT, PT, R3, -0x1, RZ ;  /* 0xffffffff03147810 */ /* 0x000fe20007ffe0ff */
[----:B------:R-:W-:Y:S01]  /*1020*/  IMAD.U32 R25, RZ, RZ, UR12 ;  /* 0x0000000cff197e24 */ /* 0x000fe2000f8e00ff */
[----:B------:R-:W-:Y:S03]  /*1030*/  BSSY.RECONVERGENT B3, `(.L_x_21) ;  /* 0x000001b000037945 */ /* 0x000fe60003800200 */
[----:B0-----:R-:W-:-:S04]  /*1040*/  FFMA R25, R0, -R25, 1 ;  /* 0x3f80000000197423 */ /* 0x001fc80000000819 */
[----:B------:R-:W-:Y:S01]  /*1050*/  FFMA R0, R0, R25, R0 ;  /* 0x0000001900007223 */ /* 0x000fe20000000000 */
[----:B-----5:R-:W-:Y:S02]  /*1060*/  LOP3.LUT R21, R14, 0xff, RZ, 0xc0, !PT ;  /* 0x000000ff0e157812 */ /* 0x020fe400078ec0ff */
[----:B------:R-:W-:Y:S02]  /*1070*/  I2FP.F32.S32 R14, R20 ;  /* 0x00000014000e7245 */ /* 0x000fe40000201400 */
[----:B------:R-:W-:Y:S02]  /*1080*/  LOP3.LUT R23, R15, 0xff, RZ, 0xc0, !PT ;  /* 0x000000ff0f177812 */ /* 0x000fe400078ec0ff */
[----:B------:R-:W-:Y:S01]  /*1090*/  LOP3.LUT R16, R16, 0xff, RZ, 0xc0, !PT ;  /* 0x000000ff10107812 */ /* 0x000fe200078ec0ff */
[----:B------:R-:W-:Y:S01]  /*10a0*/  FADD R22, R14, 0.5 ;  /* 0x3f0000000e167421 */ /* 0x000fe20000000000 */
[----:B------:R-:W-:Y:S01]  /*10b0*/  LOP3.LUT R17, R17, 0xff, RZ, 0xc0, !PT ;  /* 0x000000ff11117812 */ /* 0x000fe200078ec0ff */
[----:B------:R-:W0:Y:S02]  /*10c0*/  I2F.U16 R21, R21 ;  /* 0x0000001500157306 */ /* 0x000e240000101000 */
[----:B------:R-:W-:-:S04]  /*10d0*/  FFMA R25, R0, R22, RZ ;  /* 0x0000001600197223 */ /* 0x000fc800000000ff */
[----:B------:R-:W-:Y:S02]  /*10e0*/  FFMA R14, R25, -UR12, R22 ;  /* 0x8000000c190e7c23 */ /* 0x000fe40008000016 */
[----:B------:R-:W-:Y:S02]  /*10f0*/  FCHK P0, R22, UR12 ;  /* 0x0000000c16007d02 */ /* 0x000fe40008000000 */
[----:B------:R-:W-:Y:S01]  /*1100*/  FFMA R14, R0, R14, R25 ;  /* 0x0000000e000e7223 */ /* 0x000fe20000000019 */
[----:B0-----:R-:W-:-:S05]  /*1110*/  FADD R10, R10, R21 ;  /* 0x000000150a0a7221 */ /* 0x001fca0000000000 */
[----:B------:R-:W0:Y:S08]  /*1120*/  I2F.U16 R23, R23 ;  /* 0x0000001700177306 */ /* 0x000e300000101000 */
[----:B------:R-:W1:Y:S01]  /*1130*/  I2F.U16 R15, R16 ;  /* 0x00000010000f7306 */ /* 0x000e620000101000 */
[----:B0-----:R-:W-:-:S07]  /*1140*/  FADD R12, R12, R23 ;  /* 0x000000170c0c7221 */ /* 0x001fce0000000000 */
[----:B------:R-:W0:Y:S01]  /*1150*/  I2F.U16 R20, R17 ;  /* 0x0000001100147306 */ /* 0x000e220000101000 */
[----:B-1----:R-:W-:Y:S01]  /*1160*/  FADD R18, R18, R15 ;  /* 0x0000000f12127221 */ /* 0x002fe20000000000 */
[----:B0-----:R-:W-:Y:S01]  /*1170*/  FADD R19, R19, R20 ;  /* 0x0000001413137221 */ /* 0x001fe20000000000 */
[----:B------:R-:W-:Y:S06]  /*1180*/  @!P0 BRA `(.L_x_22) ;  /* 0x0000000000148947 */ /* 0x000fec0003800000 */
[----:B------:R-:W-:Y:S01]  /*1190*/  IMAD.MOV.U32 R23, RZ, RZ, R22 ;  /* 0x000000ffff177224 */ /* 0x000fe200078e0016 */
[----:B------:R-:W-:Y:S02]  /*11a0*/  MOV R21, UR12 ;  /* 0x0000000c00157c02 */ /* 0x000fe40008000f00 */
[----:B------:R-:W-:-:S07]  /*11b0*/  MOV R14, 0x11d0 ;  /* 0x000011d0000e7802 */ /* 0x000fce0000000f00 */
[----:B------:R-:W-:Y:S05]  /*11c0*/  CALL.REL.NOINC `($__internal_0_$__cuda_sm3x_div_rn_noftz_f32_slowpath) ;  /* 0x0000000c00f47944 */ /* 0x000fea0003c00000 */
[----:B------:R-:W-:-:S07]  /*11d0*/  IMAD.MOV.U32 R14, RZ, RZ, R0 ;  /* 0x000000ffff0e7224 */ /* 0x000fce00078e0000 */
.L_x_22:
[----:B------:R-:W-:Y:S05]  /*11e0*/  BSYNC.RECONVERGENT B3 ;  /* 0x0000000000037941 */ /* 0x000fea0003800200 */
.L_x_21:
[----:B------:R-:W0:Y:S01]  /*11f0*/  LDCU UR4, c[0x0][0x380] ;  /* 0x00007000ff0477ac */ /* 0x000e220008000800 */
[----:B------:R-:W-:Y:S02]  /*1200*/  HFMA2 R17, -RZ, RZ, -3, 0 ;  /* 0xc2000000ff117431 */ /* 0x000fe400000001ff */
[----:B------:R-:W-:Y:S01]  /*1210*/  IMAD.MOV.U32 R15, RZ, RZ, R13 ;  /* 0x000000ffff0f7224 */ /* 0x000fe200078e000d */
[----:B------:R-:W-:-:S05]  /*1220*/  UMOV UR5, URZ ;  /* 0x000000ff00057c82 */ /* 0x000fca0008000000 */
[----:B0-----:R-:W5:Y:S01]  /*1230*/  TEX.LL R16, R14, R14, R17, UR4, 2D ;  /* 0x28ff04110e0e7f60 */ /* 0x001f6200089e0f10 */
[----:B------:R-:W0:Y:S01]  /*1240*/  MUFU.RCP R0, UR12 ;  /* 0x0000000c00007d08 */ /* 0x000e220008001000 */
[----:B------:R-:W-:Y:S01]  /*1250*/  MOV R27, UR12 ;  /* 0x0000000c001b7c02 */ /* 0x000fe20008000f00 */
[----:B------:R-:W-:Y:S04]  /*1260*/  BSSY.RECONVERGENT B3, `(.L_x_23) ;  /* 0x000001b000037945 */ /* 0x000fe80003800200 */
        /* <DEDUP_REMOVED lines=26> */
.L_x_24:
[----:B------:R-:W-:Y:S05]  /*1410*/  BSYNC.RECONVERGENT B3 ;  /* 0x0000000000037941 */ /* 0x000fea0003800200 */
.L_x_23:
[----:B------:R-:W0:Y:S01]  /*1420*/  LDCU UR4, c[0x0][0x380] ;  /* 0x00007000ff0477ac */ /* 0x000e220008000800 */
[----:B------:R-:W-:Y:S02]  /*1430*/  HFMA2 R24, -RZ, RZ, -3, 0 ;  /* 0xc2000000ff187431 */ /* 0x000fe400000001ff */
[----:B------:R-:W-:Y:S01]  /*1440*/  IMAD.MOV.U32 R15, RZ, RZ, R13 ;  /* 0x000000ffff0f7224 */ /* 0x000fe200078e000d */
[----:B------:R-:W-:-:S05]  /*1450*/  UMOV UR5, URZ ;  /* 0x000000ff00057c82 */ /* 0x000fca0008000000 */
[----:B0-----:R-:W5:Y:S01]  /*1460*/  TEX.LL R16, R14, R14, R24, UR4, 2D ;  /* 0x28ff04180e0e7f60 */ /* 0x001f6200089e0f10 */
[----:B------:R-:W-:Y:S01]  /*1470*/  IADD3 R2, PT, PT, R2, 0x4, RZ ;  /* 0x0000000402027810 */ /* 0x000fe20007ffe0ff */
[----:B------:R-:W-:-:S03]  /*1480*/  VIADD R3, R3, 0x4 ;  /* 0x0000000403037836 */ /* 0x000fc60000000000 */
[----:B------:R-:W-:Y:S02]  /*1490*/  ISETP.NE.AND P0, PT, R2, RZ, PT ;  /* 0x000000ff0200720c */ /* 0x000fe40003f05270 */
[----:B-----5:R-:W-:Y:S02]  /*14a0*/  LOP3.LUT R0, R14, 0xff, RZ, 0xc0, !PT ;  /* 0x000000ff0e007812 */ /* 0x020fe400078ec0ff */
[----:B------:R-:W-:Y:S02]  /*14b0*/  LOP3.LUT R20, R15, 0xff, RZ, 0xc0, !PT ;  /* 0x000000ff0f147812 */ /* 0x000fe400078ec0ff */
[----:B------:R-:W-:Y:S01]  /*14c0*/  LOP3.LUT R16, R16, 0xff, RZ, 0xc0, !PT ;  /* 0x000000ff10107812 */ /* 0x000fe200078ec0ff */
[----:B------:R-:W0:Y:S01]  /*14d0*/  I2F.U16 R21, R0 ;  /* 0x0000000000157306 */ /* 0x000e220000101000 */
[----:B------:R-:W-:-:S07]  /*14e0*/  LOP3.LUT R17, R17, 0xff, RZ, 0xc0, !PT ;  /* 0x000000ff11117812 */ /* 0x000fce00078ec0ff */
[----:B------:R-:W1:Y:S01]  /*14f0*/  I2F.U16 R23, R20 ;  /* 0x0000001400177306 */ /* 0x000e620000101000 */
[----:B0-----:R-:W-:-:S07]  /*1500*/  FADD R10, R10, R21 ;  /* 0x000000150a0a7221 */ /* 0x001fce0000000000 */
[----:B------:R-:W0:Y:S01]  /*1510*/  I2F.U16 R25, R16 ;  /* 0x0000001000197306 */ /* 0x000e220000101000 */
[----:B-1----:R-:W-:-:S07]  /*1520*/  FADD R24, R12, R23 ;  /* 0x000000170c187221 */ /* 0x002fce0000000000 */
[----:B------:R-:W1:Y:S01]  /*1530*/  I2F.U16 R22, R17 ;  /* 0x0000001100167306 */ /* 0x000e620000101000 */
[----:B0-----:R-:W-:Y:S01]  /*1540*/  FADD R18, R18, R25 ;  /* 0x0000001912127221 */ /* 0x001fe20000000000 */
[----:B-1----:R-:W-:Y:S01]  /*1550*/  FADD R19, R19, R22 ;  /* 0x0000001613137221 */ /* 0x002fe20000000000 */
[----:B------:R-:W-:Y:S06]  /*1560*/  @P0 BRA `(.L_x_25) ;  /* 0xfffffff400bc0947 */ /* 0x000fec000383ffff */
[----:B------:R-:W-:-:S07]  /*1570*/  MOV R12, UR15 ;  /* 0x0000000f000c7c02 */ /* 0x000fce0008000f00 */
.L_x_16:
[----:B------:R-:W-:-:S09]  /*1580*/  UISETP.NE.AND UP0, UPT, UR14, URZ, UPT ;  /* 0x000000ff0e00728c */ /* 0x000fd2000bf05270 */
[----:B------:R-:W-:Y:S05]  /*1590*/  BRA.U !UP0, `(.L_x_26) ;  /* 0x0000000508bc7547 */ /* 0x000fea000b800000 */
[----:B------:R-:W-:-:S09]  /*15a0*/  UISETP.NE.AND UP0, UPT, UR14, 0x1, UPT ;  /* 0x000000010e00788c */ /* 0x000fd2000bf05270 */
[----:B------:R-:W-:Y:S05]  /*15b0*/  BRA.U !UP0, `(.L_x_27) ;  /* 0x0000000508207547 */ /* 0x000fea000b800000 */
[----:B------:R-:W0:Y:S01]  /*15c0*/  MUFU.RCP R2, UR12 ;  /* 0x0000000c00027d08 */ /* 0x000e220008001000 */
[----:B------:R-:W-:Y:S01]  /*15d0*/  IMAD.IADD R25, R5, 0x1, R12 ;  /* 0x0000000105197824 */ /* 0x000fe200078e020c */
[----:B------:R-:W-:Y:S01]  /*15e0*/  MOV R3, UR12 ;  /* 0x0000000c00037c02 */ /* 0x000fe20008000f00 */
[----:B------:R-:W-:Y:S03]  /*15f0*/  BSSY.RECONVERGENT B3, `(.L_x_28) ;  /* 0x000000e000037945 */ /* 0x000fe60003800200 */
        /* <DEDUP_REMOVED lines=9> */
[----:B------:R-:W-:Y:S01]  /*1690*/  IMAD.U32 R21, RZ, RZ, UR12 ;  /* 0x0000000cff157e24 */ /* 0x000fe2000f8e00ff */
[----:B------:R-:W-:-:S07]  /*16a0*/  MOV R14, 0x16c0 ;  /* 0x000016c0000e7802 */ /* 0x000fce0000000f00 */
[----:B------:R-:W-:Y:S05]  /*16b0*/  CALL.REL.NOINC `($__internal_0_$__cuda_sm3x_div_rn_noftz_f32_slowpath) ;  /* 0x0000000800b87944 */ /* 0x000fea0003c00000 */
[----:B------:R-:W-:-:S07]  /*16c0*/  MOV R14, R0 ;  /* 0x00000000000e7202 */ /* 0x000fce0000000f00 */
.L_x_29:
[----:B------:R-:W-:Y:S05]  /*16d0*/  BSYNC.RECONVERGENT B3 ;  /* 0x0000000000037941 */ /* 0x000fea0003800200 */
.L_x_28:
[----:B------:R-:W0:Y:S01]  /*16e0*/  LDCU UR4, c[0x0][0x380] ;  /* 0x00007000ff0477ac */ /* 0x000e220008000800 */
[----:B------:R-:W-:Y:S01]  /*16f0*/  IMAD.MOV.U32 R2, RZ, RZ, -0x3e000000 ;  /* 0xc2000000ff027424 */ /* 0x000fe200078e00ff */
[----:B------:R-:W-:Y:S01]  /*1700*/  MOV R15, R13 ;  /* 0x0000000d000f7202 */ /* 0x000fe20000000f00 */
[----:B------:R-:W-:-:S05]  /*1710*/  UMOV UR5, URZ ;  /* 0x000000ff00057c82 */ /* 0x000fca0008000000 */
[----:B0-----:R-:W5:Y:S01]  /*1720*/  TEX.LL R14, R2, R14, R2, UR4, 2D ;  /* 0x28ff04020e027f60 */ /* 0x001f6200089e0f0e */
[----:B------:R-:W0:Y:S01]  /*1730*/  MUFU.RCP R0, UR12 ;  /* 0x0000000c00007d08 */ /* 0x000e220008001000 */
[----:B------:R-:W-:Y:S01]  /*1740*/  VIADD R25, R25, 0x1 ;  /* 0x0000000119197836 */ /* 0x000fe20000000000 */
[----:B------:R-:W-:Y:S01]  /*1750*/  MOV R23, UR12 ;  /* 0x0000000c00177c02 */ /* 0x000fe20008000f00 */
[----:B------:R-:W-:Y:S03]  /*1760*/  BSSY.RECONVERGENT B3, `(.L_x_30) ;  /* 0x000001b000037945 */ /* 0x000fe60003800200 */
[----:B------:R-:W-:-:S05]  /*1770*/  I2FP.F32.S32 R25, R25 ;  /* 0x0000001900197245 */ /* 0x000fca0000201400 */
        /* <DEDUP_REMOVED lines=20> */
[----:B------:R-:W-:Y:S01]  /*18c0*/  IMAD.MOV.U32 R23, RZ, RZ, R16 ;  /* 0x000000ffff177224 */ /* 0x000fe200078e0010 */
[----:B------:R-:W-:Y:S02]  /*18d0*/  MOV R21, UR12 ;  /* 0x0000000c00157c02 */ /* 0x000fe40008000f00 */
[----:B------:R-:W-:-:S07]  /*18e0*/  MOV R14, 0x1900 ;  /* 0x00001900000e7802 */ /* 0x000fce0000000f00 */
[----:B------:R-:W-:Y:S05]  /*18f0*/  CALL.REL.NOINC `($__internal_0_$__cuda_sm3x_div_rn_noftz_f32_slowpath) ;  /* 0x0000000800287944 */ /* 0x000fea0003c00000 */
[----:B------:R-:W-:-:S07]  /*1900*/  IMAD.MOV.U32 R2, RZ, RZ, R0 ;  /* 0x000000ffff027224 */ /* 0x000fce00078e0000 */
.L_x_31:
[----:B------:R-:W-:Y:S05]  /*1910*/  BSYNC.RECONVERGENT B3 ;  /* 0x0000000000037941 */ /* 0x000fea0003800200 */
.L_x_30:
[----:B------:R-:W0:Y:S01]  /*1920*/  LDCU UR4, c[0x0][0x380] ;  /* 0x00007000ff0477ac */ /* 0x000e220008000800 */
[----:B------:R-:W-:Y:S02]  /*1930*/  HFMA2 R22, -RZ, RZ, -3, 0 ;  /* 0xc2000000ff167431 */ /* 0x000fe400000001ff */
[----:B------:R-:W-:Y:S01]  /*1940*/  IMAD.MOV.U32 R3, RZ, RZ, R13 ;  /* 0x000000ffff037224 */ /* 0x000fe200078e000d */
[----:B------:R-:W-:-:S05]  /*1950*/  UMOV UR5, URZ ;  /* 0x000000ff00057c82 */ /* 0x000fca0008000000 */
[----:B0-----:R-:W5:Y:S01]  /*1960*/  TEX.LL R14, R2, R2, R22, UR4, 2D ;  /* 0x28ff041602027f60 */ /* 0x001f6200089e0f0e */
[----:B------:R-:W-:Y:S02]  /*1970*/  IADD3 R12, PT, PT, R12, 0x2, RZ ;  /* 0x000000020c0c7810 */ /* 0x000fe40007ffe0ff */
        /* <DEDUP_REMOVED lines=11> */
[----:B-1----:R-:W-:-:S07]  /*1a30*/  FADD R19, R19, R20 ;  /* 0x0000001413137221 */ /* 0x002fce0000000000 */
.L_x_27:
[----:B------:R-:W-:-:S04]  /*1a40*/  ULOP3.LUT UR4, UR8, 0x1, URZ, 0xc0, !UPT ;  /* 0x0000000108047892 */ /* 0x000fc8000f8ec0ff */
[----:B------:R-:W-:-:S09]  /*1a50*/  UISETP.NE.U32.AND UP0, UPT, UR4, 0x1, UPT ;  /* 0x000000010400788c */ /* 0x000fd2000bf05070 */
[----:B------:R-:W-:Y:S05]  /*1a60*/  BRA.U UP0, `(.L_x_26) ;  /* 0x0000000100887547 */ /* 0x000fea000b800000 */
        /* <DEDUP_REMOVED lines=17> */
.L_x_33:
[----:B------:R-:W-:Y:S05]  /*1b80*/  BSYNC.RECONVERGENT B3 ;  /* 0x0000000000037941 */ /* 0x000fea0003800200 */
.L_x_32:
[----:B------:R-:W0:Y:S01]  /*1b90*/  LDCU UR4, c[0x0][0x380] ;  /* 0x00007000ff0477ac */ /* 0x000e220008000800 */
[----:B------:R-:W-:Y:S01]  /*1ba0*/  IMAD.MOV.U32 R20, RZ, RZ, -0x3e000000 ;  /* 0xc2000000ff147424 */ /* 0x000fe200078e00ff */
[----:B------:R-:W-:-:S03]  /*1bb0*/  UMOV UR5, URZ ;  /* 0x000000ff00057c82 */ /* 0x000fc60008000000 */
[----:B0-----:R-:W5:Y:S02]  /*1bc0*/  TEX.LL R2, R12, R12, R20, UR4, 2D ;  /* 0x28ff04140c0c7f60 */ /* 0x001f6400089e0f02 */
        /* <DEDUP_REMOVED lines=12> */
.L_x_26:
[----:B------:R-:W-:Y:S05]  /*1c90*/  @P3 BRA `(.L_x_34) ;  /* 0xffffffec008c3947 */ /* 0x000fea000383ffff */
[----:B------:R-:W-:Y:S01]  /*1ca0*/  UIMAD UR4, UR8, UR9, URZ ;  /* 0x00000009080472a4 */ /* 0x000fe2000f8e02ff */
[----:B------:R-:W-:Y:S05]  /*1cb0*/  BSSY.RECONVERGENT B3, `(.L_x_35) ;  /* 0x000000e000037945 */ /* 0x000fea0003800200 */
[----:B------:R-:W-:-:S04]  /*1cc0*/  I2FP.F32.S32 R3, UR4 ;  /* 0x0000000400037c45 */ /* 0x000fc80008201400 */
[----:B------:R-:W0:Y:S08]  /*1cd0*/  MUFU.RCP R0, R3 ;  /* 0x0000000300007308 */ /* 0x000e300000001000 */
[----:B------:R-:W1:Y:S01]  /*1ce0*/  FCHK P0, R10, R3 ;  /* 0x000000030a007302 */ /* 0x000e620000000000 */
[----:B0-----:R-:W-:-:S04]  /*1cf0*/  FFMA R5, -R3, R0, 1 ;  /* 0x3f80000003057423 */ /* 0x001fc80000000100 */
[----:B------:R-:W-:-:S04]  /*1d00*/  FFMA R5, R0, R5, R0 ;  /* 0x0000000500057223 */ /* 0x000fc80000000000 */
[----:B------:R-:W-:-:S04]  /*1d10*/  FFMA R0, R10, R5, RZ ;  /* 0x000000050a007223 */ /* 0x000fc800000000ff */
[----:B------:R-:W-:-:S04]  /*1d20*/  FFMA R2, -R3, R0, R10 ;  /* 0x0000000003027223 */ /* 0x000fc8000000010a */
[----:B------:R-:W-:Y:S01]  /*1d30*/  FFMA R0, R5, R2, R0 ;  /* 0x0000000205007223 */ /* 0x000fe20000000000 */
[----:B-1----:R-:W-:Y:S06]  /*1d40*/  @!P0 BRA `(.L_x_36) ;  /* 0x0000000000108947 */ /* 0x002fec0003800000 */
[----:B------:R-:W-:Y:S01]  /*1d50*/  MOV R23, R10 ;  /* 0x0000000a00177202 */ /* 0x000fe20000000f00 */
[----:B------:R-:W-:Y:S01]  /*1d60*/  IMAD.MOV.U32 R21, RZ, RZ, R3 ;  /* 0x000000ffff157224 */ /* 0x000fe200078e0003 */
[----:B------:R-:W-:-:S07]  /*1d70*/  MOV R14, 0x1d90 ;  /* 0x00001d90000e7802 */ /* 0x000fce0000000f00 */
[----:B------:R-:W-:Y:S05]  /*1d80*/  CALL.REL.NOINC `($__internal_0_$__cuda_sm3x_div_rn_noftz_f32_slowpath) ;  /* 0x0000000400047944 */ /* 0x000fea0003c00000 */
.L_x_36:
[----:B------:R-:W-:Y:S05]  /*1d90*/  BSYNC.RECONVERGENT B3 ;  /* 0x0000000000037941 */ /* 0x000fea0003800200 */
.L_x_35:
[----:B------:R-:W0:Y:S01]  /*1da0*/  MUFU.RCP R4, R3 ;  /* 0x0000000300047308 */ /* 0x000e220000001000 */
[----:B------:R-:W-:Y:S07]  /*1db0*/  BSSY.RECONVERGENT B3, `(.L_x_37) ;  /* 0x000000e000037945 */ /* 0x000fee0003800200 */
[----:B------:R-:W1:Y:S08]  /*1dc0*/  FCHK P0, R24, R3 ;  /* 0x0000000318007302 */ /* 0x000e700000000000 */
[----:B------:R2:W3:Y:S01]  /*1dd0*/  F2I.U32.TRUNC.NTZ R2, R0 ;  /* 0x0000000000027305 */ /* 0x0004e2000020f000 */
[----:B0-----:R-:W-:-:S04]  /*1de0*/  FFMA R5, -R3, R4, 1 ;  /* 0x3f80000003057423 */ /* 0x001fc80000000104 */
[----:B------:R-:W-:-:S04]  /*1df0*/  FFMA R13, R4, R5, R4 ;  /* 0x00000005040d7223 */ /* 0x000fc80000000004 */
[----:B------:R-:W-:-:S04]  /*1e00*/  FFMA R4, R24, R13, RZ ;  /* 0x0000000d18047223 */ /* 0x000fc800000000ff */
[----:B------:R-:W-:-:S04]  /*1e10*/  FFMA R5, -R3, R4, R24 ;  /* 0x0000000403057223 */ /* 0x000fc80000000118 */
[----:B------:R-:W-:Y:S01]  /*1e20*/  FFMA R5, R13, R5, R4 ;  /* 0x000000050d057223 */ /* 0x000fe20000000004 */
[----:B-123--:R-:W-:Y:S06]  /*1e30*/  @!P0 BRA `(.L_x_38) ;  /* 0x0000000000148947 */ /* 0x00efec0003800000 */
[----:B------:R-:W-:Y:S01]  /*1e40*/  MOV R23, R24 ;  /* 0x0000001800177202 */ /* 0x000fe20000000f00 */
[----:B------:R-:W-:Y:S01]  /*1e50*/  IMAD.MOV.U32 R21, RZ, RZ, R3 ;  /* 0x000000ffff157224 */ /* 0x000fe200078e0003 */
[----:B------:R-:W-:-:S07]  /*1e60*/  MOV R14, 0x1e80 ;  /* 0x00001e80000e7802 */ /* 0x000fce0000000f00 */
[----:B------:R-:W-:Y:S05]  /*1e70*/  CALL.REL.NOINC `($__internal_0_$__cuda_sm3x_div_rn_noftz_f32_slowpath) ;  /* 0x0000000000c87944 */ /* 0x000fea0003c00000 */
[----:B------:R-:W-:-:S07]  /*1e80*/  MOV R5, R0 ;  /* 0x0000000000057202 */ /* 0x000fce0000000f00 */
.L_x_38:
[----:B------:R-:W-:Y:S05]  /*1e90*/  BSYNC.RECONVERGENT B3 ;  /* 0x0000000000037941 */ /* 0x000fea0003800200 */
.L_x_37:
[----:B------:R-:W0:Y:S01]  /*1ea0*/  MUFU.RCP R0, R3 ;  /* 0x0000000300007308 */ /* 0x000e220000001000 */
[----:B------:R-:W-:Y:S07]  /*1eb0*/  BSSY.RECONVERGENT B3, `(.L_x_39) ;  /* 0x000000d000037945 */ /* 0x000fee0003800200 */
[----:B------:R-:W1:Y:S08]  /*1ec0*/  FCHK P0, R18, R3 ;  /* 0x0000000312007302 */ /* 0x000e700000000000 */
[----:B------:R-:W2:Y:S01]  /*1ed0*/  F2I.U32.TRUNC.NTZ R5, R5 ;  /* 0x0000000500057305 */ /* 0x000ea2000020f000 */
[----:B0-----:R-:W-:-:S04]  /*1ee0*/  FFMA R13, -R3, R0, 1 ;  /* 0x3f800000030d7423 */ /* 0x001fc80000000100 */
[----:B------:R-:W-:-:S04]  /*1ef0*/  FFMA R15, R0, R13, R0 ;  /* 0x0000000d000f7223 */ /* 0x000fc80000000000 */
[----:B------:R-:W-:-:S04]  /*1f00*/  FFMA R0, R18, R15, RZ ;  /* 0x0000000f12007223 */ /* 0x000fc800000000ff */
[----:B------:R-:W-:-:S04]  /*1f10*/  FFMA R13, -R3, R0, R18 ;  /* 0x00000000030d7223 */ /* 0x000fc80000000112 */
[----:B------:R-:W-:Y:S01]  /*1f20*/  FFMA R0, R15, R13, R0 ;  /* 0x0000000d0f007223 */ /* 0x000fe20000000000 */
[----:B-12---:R-:W-:Y:S06]  /*1f30*/  @!P0 BRA `(.L_x_40) ;  /* 0x0000000000108947 */ /* 0x006fec0003800000 */
[----:B------:R-:W-:Y:S01]  /*1f40*/  IMAD.MOV.U32 R23, RZ, RZ, R18 ;  /* 0x000000ffff177224 */ /* 0x000fe200078e0012 */
[----:B------:R-:W-:Y:S02]  /*1f50*/  MOV R21, R3 ;  /* 0x0000000300157202 */ /* 0x000fe40000000f00 */
[----:B------:R-:W-:-:S07]  /*1f60*/  MOV R14, 0x1f80 ;  /* 0x00001f80000e7802 */ /* 0x000fce0000000f00 */
[----:B------:R-:W-:Y:S05]  /*1f70*/  CALL.REL.NOINC `($__internal_0_$__cuda_sm3x_div_rn_noftz_f32_slowpath) ;  /* 0x0000000000887944 */ /* 0x000fea0003c00000 */
.L_x_40:
[----:B------:R-:W-:Y:S05]  /*1f80*/  BSYNC.RECONVERGENT B3 ;  /* 0x0000000000037941 */ /* 0x000fea0003800200 */
.L_x_39:
        /* <DEDUP_REMOVED lines=8> */
[----:B--2---:R-:W-:Y:S01]  /*2010*/  FFMA R0, R15, R13, R10 ;  /* 0x0000000d0f007223 */ /* 0x004fe2000000000a */
[----:B-1-3--:R-:W-:Y:S06]  /*2020*/  @!P0 BRA `(.L_x_42) ;  /* 0x0000000000108947 */ /* 0x00afec0003800000 */
[----:B------:R-:W-:Y:S01]  /*2030*/  IMAD.MOV.U32 R23, RZ, RZ, R19 ;  /* 0x000000ffff177224 */ /* 0x000fe200078e0013 */
[----:B------:R-:W-:Y:S02]  /*2040*/  MOV R21, R3 ;  /* 0x0000000300157202 */ /* 0x000fe40000000f00 */
[----:B------:R-:W-:-:S07]  /*2050*/  MOV R14, 0x2070 ;  /* 0x00002070000e7802 */ /* 0x000fce0000000f00 */
[----:B------:R-:W-:Y:S05]  /*2060*/  CALL.REL.NOINC `($__internal_0_$__cuda_sm3x_div_rn_noftz_f32_slowpath) ;  /* 0x00000000004c7944 */ /* 0x000fea0003c00000 */
.L_x_42:
[----:B------:R-:W-:Y:S05]  /*2070*/  BSYNC.RECONVERGENT B3 ;  /* 0x0000000000037941 */ /* 0x000fea0003800200 */
.L_x_41:
[----:B------:R-:W0:Y:S01]  /*2080*/  LDC.64 R12, c[0x0][0x388] ;  /* 0x0000e200ff0c7b82 */ /* 0x000e220000000a00 */
[----:B------:R-:W1:Y:S01]  /*2090*/  LDCU UR4, c[0x0][0x398] ;  /* 0x00007300ff0477ac */ /* 0x000e620008000800 */
[----:B------:R-:W2:Y:S01]  /*20a0*/  F2I.U32.TRUNC.NTZ R3, R0 ;  /* 0x0000000000037305 */ /* 0x000ea2000020f000 */
[----:B------:R-:W-:Y:S02]  /*20b0*/  PRMT R5, R2, 0x3340, R5 ;  /* 0x0000334002057816 */ /* 0x000fe40000000005 */
[----:B--2---:R-:W-:Y:S01]  /*20c0*/  PRMT R4, R4, 0x3340, R3 ;  /* 0x0000334004047816 */ /* 0x004fe20000000003 */
[----:B-1----:R-:W-:-:S03]  /*20d0*/  IMAD R3, R11, UR4, R6 ;  /* 0x000000040b037c24 */ /* 0x002fc6000f8e0206 */
[----:B------:R-:W-:Y:S01]  /*20e0*/  PRMT R5, R5, 0x5410, R4 ;  /* 0x0000541005057816 */ /* 0x000fe20000000004 */
[----:B------:R-:W-:Y:S02]  /*20f0*/  VIADD R6, R6, UR6 ;  /* 0x0000000606067c36 */ /* 0x000fe40008000000 */
[----:B0-----:R-:W-:-:S03]  /*2100*/  IMAD.WIDE R12, R3, 0x4, R12 ;  /* 0x00000004030c7825 */ /* 0x001fc600078e020c */
[----:B------:R-:W-:Y:S02]  /*2110*/  ISETP.GE.AND P0, PT, R6, UR4, PT ;  /* 0x0000000406007c0c */ /* 0x000fe4000bf06270 */
[----:B------:R1:W-:Y:S11]  /*2120*/  STG.E desc[UR10][R12.64], R5 ;  /* 0x000000050c007986 */ /* 0x0003f6000c10190a */
[----:B------:R-:W-:Y:S05]  /*2130*/  @!P0 BRA `(.L_x_43) ;  /* 0xffffffe800508947 */ /* 0x000fea000383ffff */
.L_x_13:
[----:B0-----:R-:W-:Y:S05]  /*2140*/  BSYNC.RECONVERGENT B0 ;  /* 0x0000000000007941 */ /* 0x001fea0003800200 */
.L_x_12:
[----:B------:R-:W0:Y:S01]  /*2150*/  LDCU UR4, c[0x0][0x39c] ;  /* 0x00007380ff0477ac */ /* 0x000e220008000800 */
[----:B------:R-:W-:-:S04]  /*2160*/  IADD3 R11, PT, PT, R11, UR7, RZ ;  /* 0x000000070b0b7c10 */ /* 0x000fc8000fffe0ff */
[----:B0-----:R-:W-:-:S13]  /*2170*/  ISETP.GE.AND P0, PT, R11, UR4, PT ;  /* 0x000000040b007c0c */ /* 0x001fda000bf06270 */
[----:B------:R-:W-:Y:S05]  /*2180*/  @!P0 BRA `(.L_x_44) ;  /* 0xffffffe800248947 */ /* 0x000fea000383ffff */
[----:B------:R-:W-:Y:S05]  /*2190*/  EXIT ;  /* 0x000000000000794d */ /* 0x000fea0003800000 */
        .weak           $__internal_0_$__cuda_sm3x_div_rn_noftz_f32_slowpath
        .type           $__internal_0_$__cuda_sm3x_div_rn_noftz_f32_slowpath,@function
        .size           $__internal_0_$__cuda_sm3x_div_rn_noftz_f32_slowpath,(.L_x_57 - $__internal_0_$__cuda_sm3x_div_rn_noftz_f32_slowpath)
$__internal_0_$__cuda_sm3x_div_rn_noftz_f32_slowpath:
[----:B------:R-:W-:Y:S01]  /*21a0*/  SHF.R.U32.HI R15, RZ, 0x17, R21 ;  /* 0x00000017ff0f7819 */ /* 0x000fe20000011615 */
[----:B------:R-:W-:Y:S01]  /*21b0*/  BSSY.RECONVERGENT B1, `(.L_x_45) ;  /* 0x0000062000017945 */ /* 0x000fe20003800200 */
[----:B------:R-:W-:Y:S02]  /*21c0*/  SHF.R.U32.HI R20, RZ, 0x17, R23 ;  /* 0x00000017ff147819 */ /* 0x000fe40000011617 */
[----:B------:R-:W-:Y:S02]  /*21d0*/  LOP3.LUT R15, R15, 0xff, RZ, 0xc0, !PT ;  /* 0x000000ff0f0f7812 */ /* 0x000fe400078ec0ff */
[----:B------:R-:W-:-:S03]  /*21e0*/  LOP3.LUT R20, R20, 0xff, RZ, 0xc0, !PT ;  /* 0x000000ff14147812 */ /* 0x000fc600078ec0ff */
[----:B------:R-:W-:Y:S01]  /*21f0*/  VIADD R0, R15, 0xffffffff ;  /* 0xffffffff0f007836 */ /* 0x000fe20000000000 */
[----:B------:R-:W-:-:S04]  /*2200*/  IADD3 R17, PT, PT, R20, -0x1, RZ ;  /* 0xffffffff14117810 */ /* 0x000fc80007ffe0ff */
[----:B------:R-:W-:-:S04]  /*2210*/  ISETP.GT.U32.AND P0, PT, R0, 0xfd, PT ;  /* 0x000000fd0000780c */ /* 0x000fc80003f04070 */
[----:B------:R-:W-:-:S13]  /*2220*/  ISETP.GT.U32.OR P0, PT, R17, 0xfd, P0 ;  /* 0x000000fd1100780c */ /* 0x000fda0000704470 */
[----:B------:R-:W-:Y:S01]  /*2230*/  @!P0 IMAD.MOV.U32 R16, RZ, RZ, RZ ;  /* 0x000000ffff108224 */ /* 0x000fe200078e00ff */
[----:B------:R-:W-:Y:S06]  /*2240*/  @!P0 BRA `(.L_x_46) ;  /* 0x00000000005c8947 */ /* 0x000fec0003800000 */
[----:B------:R-:W-:Y:S02]  /*2250*/  FSETP.GTU.FTZ.AND P0, PT, |R23|, +INF , PT ;  /* 0x7f8000001700780b */ /* 0x000fe40003f1c200 */
[----:B------:R-:W-:-:S04]  /*2260*/  FSETP.GTU.FTZ.AND P1, PT, |R21|, +INF , PT ;  /* 0x7f8000001500780b */ /* 0x000fc80003f3c200 */
[----:B------:R-:W-:-:S13]  /*2270*/  PLOP3.LUT P0, PT, P0, P1, PT, 0xf8, 0x8f ;  /* 0x00000000008f781c */ /* 0x000fda0000703f70 */
[----:B------:R-:W-:Y:S05]  /*2280*/  @P0 BRA `(.L_x_47) ;  /* 0x00000004004c0947 */ /* 0x000fea0003800000 */
[----:B------:R-:W-:-:S13]  /*2290*/  LOP3.LUT P0, RZ, R21, 0x7fffffff, R23, 0xc8, !PT ;  /* 0x7fffffff15ff7812 */ /* 0x000fda000780c817 */
[----:B------:R-:W-:Y:S05]  /*22a0*/  @!P0 BRA `(.L_x_48) ;  /* 0x00000004003c8947 */ /* 0x000fea0003800000 */
[----:B------:R-:W-:Y:S02]  /*22b0*/  FSETP.NEU.FTZ.AND P4, PT, |R23|, +INF , PT ;  /* 0x7f8000001700780b */ /* 0x000fe40003f9d200 */
[----:B------:R-:W-:Y:S02]  /*22c0*/  FSETP.NEU.FTZ.AND P1, PT, |R21|, +INF , PT ;  /* 0x7f8000001500780b */ /* 0x000fe40003f3d200 */
[----:B------:R-:W-:-:S11]  /*22d0*/  FSETP.NEU.FTZ.AND P0, PT, |R23|, +INF , PT ;  /* 0x7f8000001700780b */ /* 0x000fd60003f1d200 */
[----:B------:R-:W-:Y:S05]  /*22e0*/  @!P1 BRA !P4, `(.L_x_48) ;  /* 0x00000004002c9947 */ /* 0x000fea0006000000 */
[----:B------:R-:W-:-:S04]  /*22f0*/  LOP3.LUT P4, RZ, R23, 0x7fffffff, RZ, 0xc0, !PT ;  /* 0x7fffffff17ff7812 */ /* 0x000fc8000788c0ff */
[----:B------:R-:W-:-:S13]  /*2300*/  PLOP3.LUT P1, PT, P1, P4, PT, 0x2f, 0xf2 ;  /* 0x0000000000f2781c */ /* 0x000fda0000f28577 */
[----:B------:R-:W-:Y:S05]  /*2310*/  @P1 BRA `(.L_x_49) ;  /* 0x0000000400181947 */ /* 0x000fea0003800000 */
[----:B------:R-:W-:-:S04]  /*2320*/  LOP3.LUT P1, RZ, R21, 0x7fffffff, RZ, 0xc0, !PT ;  /* 0x7fffffff15ff7812 */ /* 0x000fc8000782c0ff */
[----:B------:R-:W-:-:S13]  /*2330*/  PLOP3.LUT P0, PT, P0, P1, PT, 0x2f, 0xf2 ;  /* 0x0000000000f2781c */ /* 0x000fda0000702577 */
[----:B------:R-:W-:Y:S05]  /*2340*/  @P0 BRA `(.L_x_50) ;  /* 0x0000000400000947 */ /* 0x000fea0003800000 */
[----:B------:R-:W-:Y:S02]  /*2350*/  ISETP.GE.AND P0, PT, R17, RZ, PT ;  /* 0x000000ff1100720c */ /* 0x000fe40003f06270 */
[----:B------:R-:W-:-:S11]  /*2360*/  ISETP.GE.AND P1, PT, R0, RZ, PT ;  /* 0x000000ff0000720c */ /* 0x000fd60003f26270 */
[----:B------:R-:W-:Y:S01]  /*2370*/  @P0 MOV R16, RZ ;  /* 0x000000ff00100202 */ /* 0x000fe20000000f00 */
[----:B------:R-:W-:Y:S02]  /*2380*/  @!P0 IMAD.MOV.U32 R16, RZ, RZ, -0x40 ;  /* 0xffffffc0ff108424 */ /* 0x000fe400078e00ff */
[----:B------:R-:W-:Y:S01]  /*2390*/  @!P0 FFMA R23, R23, 1.84467440737095516160e+19, RZ ;  /* 0x5f80000017178823 */ /* 0x000fe200000000ff */
[----:B------:R-:W-:Y:S02]  /*23a0*/  @!P1 FFMA R21, R21, 1.84467440737095516160e+19, RZ ;  /* 0x5f80000015159823 */ /* 0x000fe400000000ff */
[----:B------:R-:W-:-:S07]  /*23b0*/  @!P1 IADD3 R16, PT, PT, R16, 0x40, RZ ;  /* 0x0000004010109810 */ /* 0x000fce0007ffe0ff */
.L_x_46:
[----:B------:R-:W-:Y:S01]  /*23c0*/  LEA R26, R15, 0xc0800000, 0x17 ;  /* 0xc08000000f1a7811 */ /* 0x000fe200078eb8ff */
[----:B------:R-:W-:Y:S01]  /*23d0*/  BSSY.RECONVERGENT B2, `(.L_x_51) ;  /* 0x0000036000027945 */ /* 0x000fe20003800200 */
[----:B------:R-:W-:-:S03]  /*23e0*/  IADD3 R20, PT, PT, R20, -0x7f, RZ ;  /* 0xffffff8114147810 */ /* 0x000fc60007ffe0ff */
[----:B------:R-:W-:Y:S02]  /*23f0*/  IMAD.IADD R26, R21, 0x1, -R26 ;  /* 0x00000001151a7824 */ /* 0x000fe400078e0a1a */
[----:B------:R-:W-:Y:S02]  /*2400*/  IMAD R0, R20, -0x800000, R23 ;  /* 0xff80000014007824 */ /* 0x000fe400078e0217 */
[----:B------:R-:W0:Y:S01]  /*2410*/  MUFU.RCP R22, R26 ;  /* 0x0000001a00167308 */ /* 0x000e220000001000 */
[----:B------:R-:W-:-:S04]  /*2420*/  FADD.FTZ R21, -R26, -RZ ;  /* 0x800000ff1a157221 */ /* 0x000fc80000010100 */
[----:B0-----:R-:W-:-:S04]  /*2430*/  FFMA R17, R22, R21, 1 ;  /* 0x3f80000016117423 */ /* 0x001fc80000000015 */
[----:B------:R-:W-:-:S04]  /*2440*/  FFMA R17, R22, R17, R22 ;  /* 0x0000001116117223 */ /* 0x000fc80000000016 */
[----:B------:R-:W-:-:S04]  /*2450*/  FFMA R22, R0, R17, RZ ;  /* 0x0000001100167223 */ /* 0x000fc800000000ff */
[----:B------:R-:W-:-:S04]  /*2460*/  FFMA R23, R21, R22, R0 ;  /* 0x0000001615177223 */ /* 0x000fc80000000000 */
[----:B------:R-:W-:Y:S01]  /*2470*/  FFMA R22, R17, R23, R22 ;  /* 0x0000001711167223 */ /* 0x000fe20000000016 */
[----:B------:R-:W-:-:S03]  /*2480*/  IADD3 R23, PT, PT, R20, 0x7f, -R15 ;  /* 0x0000007f14177810 */ /* 0x000fc60007ffe80f */
[----:B------:R-:W-:Y:S02]  /*2490*/  FFMA R21, R21, R22, R0 ;  /* 0x0000001615157223 */ /* 0x000fe40000000000 */
[----:B------:R-:W-:Y:S02]  /*24a0*/  IMAD.IADD R23, R23, 0x1, R16 ;  /* 0x0000000117177824 */ /* 0x000fe400078e0210 */
[----:B------:R-:W-:-:S05]  /*24b0*/  FFMA R0, R17, R21, R22 ;  /* 0x0000001511007223 */ /* 0x000fca0000000016 */
[----:B------:R-:W-:-:S04]  /*24c0*/  SHF.R.U32.HI R15, RZ, 0x17, R0 ;  /* 0x00000017ff0f7819 */ /* 0x000fc80000011600 */
[----:B------:R-:W-:-:S04]  /*24d0*/  LOP3.LUT R16, R15, 0xff, RZ, 0xc0, !PT ;  /* 0x000000ff0f107812 */ /* 0x000fc800078ec0ff */
[----:B------:R-:W-:-:S05]  /*24e0*/  IADD3 R15, PT, PT, R16, R23, RZ ;  /* 0x00000017100f7210 */ /* 0x000fca0007ffe0ff */
[----:B------:R-:W-:-:S05]  /*24f0*/  VIADD R16, R15, 0xffffffff ;  /* 0xffffffff0f107836 */ /* 0x000fca0000000000 */
[----:B------:R-:W-:-:S13]  /*2500*/  ISETP.GE.U32.AND P0, PT, R16, 0xfe, PT ;  /* 0x000000fe1000780c */ /* 0x000fda0003f06070 */
[----:B------:R-:W-:Y:S05]  /*2510*/  @!P0 BRA `(.L_x_52) ;  /* 0x0000000000808947 */ /* 0x000fea0003800000 */
[----:B------:R-:W-:-:S13]  /*2520*/  ISETP.GT.AND P0, PT, R15, 0xfe, PT ;  /* 0x000000fe0f00780c */ /* 0x000fda0003f04270 */
[----:B------:R-:W-:Y:S05]  /*2530*/  @P0 BRA `(.L_x_53) ;  /* 0x00000000006c0947 */ /* 0x000fea0003800000 */
[----:B------:R-:W-:-:S13]  /*2540*/  ISETP.GE.AND P0, PT, R15, 0x1, PT ;  /* 0x000000010f00780c */ /* 0x000fda0003f06270 */
[----:B------:R-:W-:Y:S05]  /*2550*/  @P0 BRA `(.L_x_54) ;  /* 0x0000000000740947 */ /* 0x000fea0003800000 */
[----:B------:R-:W-:Y:S02]  /*2560*/  ISETP.GE.AND P0, PT, R15, -0x18, PT ;  /* 0xffffffe80f00780c */ /* 0x000fe40003f06270 */
[----:B------:R-:W-:-:S11]  /*2570*/  LOP3.LUT R0, R0, 0x80000000, RZ, 0xc0, !PT ;  /* 0x8000000000007812 */ /* 0x000fd600078ec0ff */
[----:B------:R-:W-:Y:S05]  /*2580*/  @!P0 BRA `(.L_x_54) ;  /* 0x0000000000688947 */ /* 0x000fea0003800000 */
[CCC-:B------:R-:W-:Y:S01]  /*2590*/  FFMA.RZ R16, R17.reuse, R21.reuse, R22.reuse ;  /* 0x0000001511107223 */ /* 0x1c0fe2000000c016 */
[CCC-:B------:R-:W-:Y:S01]  /*25a0*/  FFMA.RP R20, R17.reuse, R21.reuse, R22.reuse ;  /* 0x0000001511147223 */ /* 0x1c0fe20000008016 */
[----:B------:R-:W-:Y:S01]  /*25b0*/  FFMA.RM R21, R17, R21, R22 ;  /* 0x0000001511157223 */ /* 0x000fe20000004016 */
[C---:B------:R-:W-:Y:S02]  /*25c0*/  IADD3 R17, PT, PT, R15.reuse, 0x20, RZ ;  /* 0x000000200f117810 */ /* 0x040fe40007ffe0ff */
[----:B------:R-:W-:Y:S02]  /*25d0*/  LOP3.LUT R16, R16, 0x7fffff, RZ, 0xc0, !PT ;  /* 0x007fffff10107812 */ /* 0x000fe400078ec0ff */
[C---:B------:R-:W-:Y:S02]  /*25e0*/  ISETP.NE.AND P4, PT, R15.reuse, RZ, PT ;  /* 0x000000ff0f00720c */ /* 0x040fe40003f85270 */
[----:B------:R-:W-:Y:S02]  /*25f0*/  LOP3.LUT R16, R16, 0x800000, RZ, 0xfc, !PT ;  /* 0x0080000010107812 */ /* 0x000fe400078efcff */
[----:B------:R-:W-:Y:S01]  /*2600*/  ISETP.NE.AND P1, PT, R15, RZ, PT ;  /* 0x000000ff0f00720c */ /* 0x000fe20003f25270 */
[----:B------:R-:W-:Y:S01]  /*2610*/  IMAD.MOV R15, RZ, RZ, -R15 ;  /* 0x000000ffff0f7224 */ /* 0x000fe200078e0a0f */
[----:B------:R-:W-:-:S02]  /*2620*/  SHF.L.U32 R17, R16, R17, RZ ;  /* 0x0000001110117219 */ /* 0x000fc400000006ff */
[----:B------:R-:W-:Y:S02]  /*2630*/  FSETP.NEU.FTZ.AND P0, PT, R20, R21, PT ;  /* 0x000000151400720b */ /* 0x000fe40003f1d000 */
[----:B------:R-:W-:Y:S02]  /*2640*/  SEL R15, R15, RZ, P4 ;  /* 0x000000ff0f0f7207 */ /* 0x000fe40002000000 */
[----:B------:R-:W-:Y:S02]  /*2650*/  ISETP.NE.AND P1, PT, R17, RZ, P1 ;  /* 0x000000ff1100720c */ /* 0x000fe40000f25270 */
[----:B------:R-:W-:Y:S02]  /*2660*/  SHF.R.U32.HI R20, RZ, R15, R16 ;  /* 0x0000000fff147219 */ /* 0x000fe40000011610 */
[----:B------:R-:W-:Y:S02]  /*2670*/  PLOP3.LUT P0, PT, P0, P1, PT, 0xf8, 0x8f ;  /* 0x00000000008f781c */ /* 0x000fe40000703f70 */
[----:B------:R-:W-:-:S02]  /*2680*/  SHF.R.U32.HI R16, RZ, 0x1, R20 ;  /* 0x00000001ff107819 */ /* 0x000fc40000011614 */
[----:B------:R-:W-:-:S04]  /*2690*/  SEL R15, RZ, 0x1, !P0 ;  /* 0x00000001ff0f7807 */ /* 0x000fc80004000000 */
[----:B------:R-:W-:-:S04]  /*26a0*/  LOP3.LUT R15, R15, 0x1, R16, 0xf8, !PT ;  /* 0x000000010f0f7812 */ /* 0x000fc800078ef810 */
[----:B------:R-:W-:-:S04]  /*26b0*/  LOP3.LUT R15, R15, R20, RZ, 0xc0, !PT ;  /* 0x000000140f0f7212 */ /* 0x000fc800078ec0ff */
[----:B------:R-:W-:-:S04]  /*26c0*/  IADD3 R15, PT, PT, R16, R15, RZ ;  /* 0x0000000f100f7210 */ /* 0x000fc80007ffe0ff */
[----:B------:R-:W-:Y:S01]  /*26d0*/  LOP3.LUT R0, R15, R0, RZ, 0xfc, !PT ;  /* 0x000000000f007212 */ /* 0x000fe200078efcff */
[----:B------:R-:W-:Y:S06]  /*26e0*/  BRA `(.L_x_54) ;  /* 0x0000000000107947 */ /* 0x000fec0003800000 */
.L_x_53:
[----:B------:R-:W-:-:S04]  /*26f0*/  LOP3.LUT R0, R0, 0x80000000, RZ, 0xc0, !PT ;  /* 0x8000000000007812 */ /* 0x000fc800078ec0ff */
[----:B------:R-:W-:Y:S01]  /*2700*/  LOP3.LUT R0, R0, 0x7f800000, RZ, 0xfc, !PT ;  /* 0x7f80000000007812 */ /* 0x000fe200078efcff */
[----:B------:R-:W-:Y:S06]  /*2710*/  BRA `(.L_x_54) ;  /* 0x0000000000047947 */ /* 0x000fec0003800000 */
.L_x_52:
[----:B------:R-:W-:-:S07]  /*2720*/  IMAD R0, R23, 0x800000, R0 ;  /* 0x0080000017007824 */ /* 0x000fce00078e0200 */
.L_x_54:
[----:B------:R-:W-:Y:S05]  /*2730*/  BSYNC.RECONVERGENT B2 ;  /* 0x0000000000027941 */ /* 0x000fea0003800200 */
.L_x_51:
[----:B------:R-:W-:Y:S05]  /*2740*/  BRA `(.L_x_55) ;  /* 0x0000000000207947 */ /* 0x000fea0003800000 */
.L_x_50:
[----:B------:R-:W-:-:S04]  /*2750*/  LOP3.LUT R21, R21, 0x80000000, R23, 0x48, !PT ;  /* 0x8000000015157812 */ /* 0x000fc800078e4817 */
[----:B------:R-:W-:Y:S01]  /*2760*/  LOP3.LUT R0, R21, 0x7f800000, RZ, 0xfc, !PT ;  /* 0x7f80000015007812 */ /* 0x000fe200078efcff */
[----:B------:R-:W-:Y:S06]  /*2770*/  BRA `(.L_x_55) ;  /* 0x0000000000147947 */ /* 0x000fec0003800000 */
.L_x_49:
[----:B------:R-:W-:Y:S01]  /*2780*/  LOP3.LUT R0, R21, 0x80000000, R23, 0x48, !PT ;  /* 0x8000000015007812 */ /* 0x000fe200078e4817 */
[----:B------:R-:W-:Y:S06]  /*2790*/  BRA `(.L_x_55) ;  /* 0x00000000000c7947 */ /* 0x000fec0003800000 */
.L_x_48:
[----:B------:R-:W0:Y:S01]  /*27a0*/  MUFU.RSQ R0, -QNAN ;  /* 0xffc0000000007908 */ /* 0x000e220000001400 */
[----:B------:R-:W-:Y:S05]  /*27b0*/  BRA `(.L_x_55) ;  /* 0x0000000000047947 */ /* 0x000fea0003800000 */
.L_x_47:
[----:B------:R-:W-:-:S07]  /*27c0*/  FADD.FTZ R0, R23, R21 ;  /* 0x0000001517007221 */ /* 0x000fce0000010000 */
.L_x_55:
[----:B------:R-:W-:Y:S05]  /*27d0*/  BSYNC.RECONVERGENT B1 ;  /* 0x0000000000017941 */ /* 0x000fea0003800200 */
.L_x_45:
[----:B------:R-:W-:-:S04]  /*27e0*/  HFMA2 R15, -RZ, RZ, 0, 0 ;  /* 0x00000000ff0f7431 */ /* 0x000fc800000001ff */
[----:B0-----:R-:W-:Y:S05]  /*27f0*/  RET.REL.NODEC R14 `(_Z6kernelyP6uchar4iiii) ;  /* 0xffffffd80e007950 */ /* 0x001fea0003c3ffff */
.L_x_56:
[----:B------:R-:W-:-:S00]  /*2800*/  BRA `(.L_x_56) ;  /* 0xfffffffc00fc7947 */ /* 0x000fc0000383ffff */
[----:B------:R-:W-:-:S00]  /*2810*/  NOP ;  /* 0x0000000000007918 */ /* 0x000fc00000000000 */
        /* <DEDUP_REMOVED lines=14> */
.L_x_57:


//--------------------- .nv.shared.reserved.0     --------------------------
	.section	.nv.shared.reserved.0,"aw",@nobits
	.weak		__nv_reservedSMEM_offset_0_alias
	.size		__nv_reservedSMEM_offset_0_alias, 0, 64
	.other		__nv_reservedSMEM_offset_0_alias,@"STO_CUDA_RESERVED_SHARED STV_DEFAULT"
__nv_reservedSMEM_offset_0_alias:
	.zero		0
	.zero		64


//--------------------- .nv.constant0._Z6kernelyP6uchar4iiii --------------------------
	.section	.nv.constant0._Z6kernelyP6uchar4iiii,"a",@progbits
	.sectionflags	@""
	.align	4
.nv.constant0._Z6kernelyP6uchar4iiii:
	.zero		928


//--------------------- SYMBOLS --------------------------

	.type		.nv.reservedSmem.offset0,@object
	.size		.nv.reservedSmem.offset0,0x4
